//
// Generated by NVIDIA NVVM Compiler
//
// Compiler Build ID: CL-36424714
// Cuda compilation tools, release 13.0, V13.0.88
// Based on NVVM 20.0.0
//

.version 9.0
.target sm_100
.address_size 64

	// .globl	_Z8sgemm_v6fPfS_fS_i
// _ZZ8sgemm_v6fPfS_fS_iE2As has been demoted
// _ZZ8sgemm_v6fPfS_fS_iE2Bs has been demoted

.visible .entry _Z8sgemm_v6fPfS_fS_i(
	.param .f32 _Z8sgemm_v6fPfS_fS_i_param_0,
	.param .u64 .ptr .align 1 _Z8sgemm_v6fPfS_fS_i_param_1,
	.param .u64 .ptr .align 1 _Z8sgemm_v6fPfS_fS_i_param_2,
	.param .f32 _Z8sgemm_v6fPfS_fS_i_param_3,
	.param .u64 .ptr .align 1 _Z8sgemm_v6fPfS_fS_i_param_4,
	.param .u32 _Z8sgemm_v6fPfS_fS_i_param_5
)
{
	.reg .pred 	%p<3>;
	.reg .b32 	%r<58>;
	.reg .b32 	%f<1103>;
	.reg .b64 	%rd<24>;
	// demoted variable
	.shared .align 4 .b8 _ZZ8sgemm_v6fPfS_fS_iE2As[4096];
	// demoted variable
	.shared .align 4 .b8 _ZZ8sgemm_v6fPfS_fS_iE2Bs[4096];
	ld.param.u32 	%r14, [_Z8sgemm_v6fPfS_fS_i_param_5];
	mov.u32 	%r15, %ctaid.x;
	mov.u32 	%r16, %ctaid.y;
	mov.u32 	%r1, %tid.x;
	shr.u32 	%r2, %r1, 1;
	shl.b32 	%r3, %r15, 7;
	shl.b32 	%r4, %r16, 7;
	mul.lo.s32 	%r57, %r14, %r4;
	setp.lt.s32 	%p1, %r14, 1;
	mov.f32 	%f1039, 0f00000000;
	mov.f32 	%f1040, %f1039;
	mov.f32 	%f1041, %f1039;
	mov.f32 	%f1042, %f1039;
	mov.f32 	%f1043, %f1039;
	mov.f32 	%f1044, %f1039;
	mov.f32 	%f1045, %f1039;
	mov.f32 	%f1046, %f1039;
	mov.f32 	%f1047, %f1039;
	mov.f32 	%f1048, %f1039;
	mov.f32 	%f1049, %f1039;
	mov.f32 	%f1050, %f1039;
	mov.f32 	%f1051, %f1039;
	mov.f32 	%f1052, %f1039;
	mov.f32 	%f1053, %f1039;
	mov.f32 	%f1054, %f1039;
	mov.f32 	%f1055, %f1039;
	mov.f32 	%f1056, %f1039;
	mov.f32 	%f1057, %f1039;
	mov.f32 	%f1058, %f1039;
	mov.f32 	%f1059, %f1039;
	mov.f32 	%f1060, %f1039;
	mov.f32 	%f1061, %f1039;
	mov.f32 	%f1062, %f1039;
	mov.f32 	%f1063, %f1039;
	mov.f32 	%f1064, %f1039;
	mov.f32 	%f1065, %f1039;
	mov.f32 	%f1066, %f1039;
	mov.f32 	%f1067, %f1039;
	mov.f32 	%f1068, %f1039;
	mov.f32 	%f1069, %f1039;
	mov.f32 	%f1070, %f1039;
	mov.f32 	%f1071, %f1039;
	mov.f32 	%f1072, %f1039;
	mov.f32 	%f1073, %f1039;
	mov.f32 	%f1074, %f1039;
	mov.f32 	%f1075, %f1039;
	mov.f32 	%f1076, %f1039;
	mov.f32 	%f1077, %f1039;
	mov.f32 	%f1078, %f1039;
	mov.f32 	%f1079, %f1039;
	mov.f32 	%f1080, %f1039;
	mov.f32 	%f1081, %f1039;
	mov.f32 	%f1082, %f1039;
	mov.f32 	%f1083, %f1039;
	mov.f32 	%f1084, %f1039;
	mov.f32 	%f1085, %f1039;
	mov.f32 	%f1086, %f1039;
	mov.f32 	%f1087, %f1039;
	mov.f32 	%f1088, %f1039;
	mov.f32 	%f1089, %f1039;
	mov.f32 	%f1090, %f1039;
	mov.f32 	%f1091, %f1039;
	mov.f32 	%f1092, %f1039;
	mov.f32 	%f1093, %f1039;
	mov.f32 	%f1094, %f1039;
	mov.f32 	%f1095, %f1039;
	mov.f32 	%f1096, %f1039;
	mov.f32 	%f1097, %f1039;
	mov.f32 	%f1098, %f1039;
	mov.f32 	%f1099, %f1039;
	mov.f32 	%f1100, %f1039;
	mov.f32 	%f1101, %f1039;
	mov.f32 	%f1102, %f1039;
	@%p1 bra 	$L__BB0_3;
	ld.param.u32 	%r52, [_Z8sgemm_v6fPfS_fS_i_param_5];
	shl.b32 	%r17, %r1, 2;
	and.b32  	%r18, %r17, 4;
	shr.u32 	%r19, %r1, 5;
	and.b32  	%r20, %r17, 124;
	add.s32 	%r21, %r2, %r4;
	mad.lo.s32 	%r56, %r52, %r21, %r18;
	mad.lo.s32 	%r22, %r52, %r19, %r3;
	add.s32 	%r55, %r22, %r20;
	mov.f32 	%f1039, 0f00000000;
$L__BB0_2:
	ld.param.u32 	%r53, [_Z8sgemm_v6fPfS_fS_i_param_5];
	ld.param.u64 	%rd22, [_Z8sgemm_v6fPfS_fS_i_param_2];
	ld.param.u64 	%rd21, [_Z8sgemm_v6fPfS_fS_i_param_1];
	mul.wide.s32 	%rd4, %r56, 4;
	cvta.to.global.u64 	%rd5, %rd22;
	add.s64 	%rd6, %rd5, %rd4;
	mul.wide.s32 	%rd7, %r55, 4;
	cvta.to.global.u64 	%rd8, %rd21;
	add.s64 	%rd9, %rd8, %rd7;
	ld.global.v4.f32 	{%f197, %f198, %f199, %f200}, [%rd9];
	mov.u32 	%r23, %tid.x;
	mov.u32 	%r24, _ZZ8sgemm_v6fPfS_fS_iE2As;
	shl.b32 	%r25, %r23, 4;
	add.s32 	%r26, %r24, %r25;
	st.shared.v4.f32 	[%r26], {%f197, %f198, %f199, %f200};
	ld.global.v4.f32 	{%f201, %f202, %f203, %f204}, [%rd6];
	mov.u32 	%r27, _ZZ8sgemm_v6fPfS_fS_iE2Bs;
	add.s32 	%r28, %r27, %r25;
	st.shared.v4.f32 	[%r28], {%f201, %f202, %f203, %f204};
	bar.sync 	0;
	shl.b32 	%r29, %r23, 5;
	and.b32  	%r30, %r29, 480;
	add.s32 	%r31, %r24, %r30;
	ld.shared.f32 	%f205, [%r31];
	ld.shared.f32 	%f206, [%r31+4];
	ld.shared.f32 	%f207, [%r31+8];
	ld.shared.f32 	%f208, [%r31+12];
	ld.shared.f32 	%f209, [%r31+16];
	ld.shared.f32 	%f210, [%r31+20];
	ld.shared.f32 	%f211, [%r31+24];
	ld.shared.f32 	%f212, [%r31+28];
	and.b32  	%r32, %r25, 16128;
	add.s32 	%r33, %r27, %r32;
	ld.shared.f32 	%f213, [%r33];
	ld.shared.f32 	%f214, [%r33+32];
	ld.shared.f32 	%f215, [%r33+64];
	ld.shared.f32 	%f216, [%r33+96];
	ld.shared.f32 	%f217, [%r33+128];
	ld.shared.f32 	%f218, [%r33+160];
	ld.shared.f32 	%f219, [%r33+192];
	ld.shared.f32 	%f220, [%r33+224];
	fma.rn.f32 	%f221, %f205, %f213, %f1039;
	fma.rn.f32 	%f222, %f205, %f214, %f1040;
	fma.rn.f32 	%f223, %f205, %f215, %f1041;
	fma.rn.f32 	%f224, %f205, %f216, %f1042;
	fma.rn.f32 	%f225, %f205, %f217, %f1043;
	fma.rn.f32 	%f226, %f205, %f218, %f1044;
	fma.rn.f32 	%f227, %f205, %f219, %f1045;
	fma.rn.f32 	%f228, %f205, %f220, %f1046;
	fma.rn.f32 	%f229, %f206, %f213, %f1047;
	fma.rn.f32 	%f230, %f206, %f214, %f1048;
	fma.rn.f32 	%f231, %f206, %f215, %f1049;
	fma.rn.f32 	%f232, %f206, %f216, %f1050;
	fma.rn.f32 	%f233, %f206, %f217, %f1051;
	fma.rn.f32 	%f234, %f206, %f218, %f1052;
	fma.rn.f32 	%f235, %f206, %f219, %f1053;
	fma.rn.f32 	%f236, %f206, %f220, %f1054;
	fma.rn.f32 	%f237, %f207, %f213, %f1055;
	fma.rn.f32 	%f238, %f207, %f214, %f1056;
	fma.rn.f32 	%f239, %f207, %f215, %f1057;
	fma.rn.f32 	%f240, %f207, %f216, %f1058;
	fma.rn.f32 	%f241, %f207, %f217, %f1059;
	fma.rn.f32 	%f242, %f207, %f218, %f1060;
	fma.rn.f32 	%f243, %f207, %f219, %f1061;
	fma.rn.f32 	%f244, %f207, %f220, %f1062;
	fma.rn.f32 	%f245, %f208, %f213, %f1063;
	fma.rn.f32 	%f246, %f208, %f214, %f1064;
	fma.rn.f32 	%f247, %f208, %f215, %f1065;
	fma.rn.f32 	%f248, %f208, %f216, %f1066;
	fma.rn.f32 	%f249, %f208, %f217, %f1067;
	fma.rn.f32 	%f250, %f208, %f218, %f1068;
	fma.rn.f32 	%f251, %f208, %f219, %f1069;
	fma.rn.f32 	%f252, %f208, %f220, %f1070;
	fma.rn.f32 	%f253, %f209, %f213, %f1071;
	fma.rn.f32 	%f254, %f209, %f214, %f1072;
	fma.rn.f32 	%f255, %f209, %f215, %f1073;
	fma.rn.f32 	%f256, %f209, %f216, %f1074;
	fma.rn.f32 	%f257, %f209, %f217, %f1075;
	fma.rn.f32 	%f258, %f209, %f218, %f1076;
	fma.rn.f32 	%f259, %f209, %f219, %f1077;
	fma.rn.f32 	%f260, %f209, %f220, %f1078;
	fma.rn.f32 	%f261, %f210, %f213, %f1079;
	fma.rn.f32 	%f262, %f210, %f214, %f1080;
	fma.rn.f32 	%f263, %f210, %f215, %f1081;
	fma.rn.f32 	%f264, %f210, %f216, %f1082;
	fma.rn.f32 	%f265, %f210, %f217, %f1083;
	fma.rn.f32 	%f266, %f210, %f218, %f1084;
	fma.rn.f32 	%f267, %f210, %f219, %f1085;
	fma.rn.f32 	%f268, %f210, %f220, %f1086;
	fma.rn.f32 	%f269, %f211, %f213, %f1087;
	fma.rn.f32 	%f270, %f211, %f214, %f1088;
	fma.rn.f32 	%f271, %f211, %f215, %f1089;
	fma.rn.f32 	%f272, %f211, %f216, %f1090;
	fma.rn.f32 	%f273, %f211, %f217, %f1091;
	fma.rn.f32 	%f274, %f211, %f218, %f1092;
	fma.rn.f32 	%f275, %f211, %f219, %f1093;
	fma.rn.f32 	%f276, %f211, %f220, %f1094;
	fma.rn.f32 	%f277, %f212, %f213, %f1095;
	fma.rn.f32 	%f278, %f212, %f214, %f1096;
	fma.rn.f32 	%f279, %f212, %f215, %f1097;
	fma.rn.f32 	%f280, %f212, %f216, %f1098;
	fma.rn.f32 	%f281, %f212, %f217, %f1099;
	fma.rn.f32 	%f282, %f212, %f218, %f1100;
	fma.rn.f32 	%f283, %f212, %f219, %f1101;
	fma.rn.f32 	%f284, %f212, %f220, %f1102;
	ld.shared.f32 	%f285, [%r31+512];
	ld.shared.f32 	%f286, [%r31+516];
	ld.shared.f32 	%f287, [%r31+520];
	ld.shared.f32 	%f288, [%r31+524];
	ld.shared.f32 	%f289, [%r31+528];
	ld.shared.f32 	%f290, [%r31+532];
	ld.shared.f32 	%f291, [%r31+536];
	ld.shared.f32 	%f292, [%r31+540];
	ld.shared.f32 	%f293, [%r33+4];
	ld.shared.f32 	%f294, [%r33+36];
	ld.shared.f32 	%f295, [%r33+68];
	ld.shared.f32 	%f296, [%r33+100];
	ld.shared.f32 	%f297, [%r33+132];
	ld.shared.f32 	%f298, [%r33+164];
	ld.shared.f32 	%f299, [%r33+196];
	ld.shared.f32 	%f300, [%r33+228];
	fma.rn.f32 	%f301, %f285, %f293, %f221;
	fma.rn.f32 	%f302, %f285, %f294, %f222;
	fma.rn.f32 	%f303, %f285, %f295, %f223;
	fma.rn.f32 	%f304, %f285, %f296, %f224;
	fma.rn.f32 	%f305, %f285, %f297, %f225;
	fma.rn.f32 	%f306, %f285, %f298, %f226;
	fma.rn.f32 	%f307, %f285, %f299, %f227;
	fma.rn.f32 	%f308, %f285, %f300, %f228;
	fma.rn.f32 	%f309, %f286, %f293, %f229;
	fma.rn.f32 	%f310, %f286, %f294, %f230;
	fma.rn.f32 	%f311, %f286, %f295, %f231;
	fma.rn.f32 	%f312, %f286, %f296, %f232;
	fma.rn.f32 	%f313, %f286, %f297, %f233;
	fma.rn.f32 	%f314, %f286, %f298, %f234;
	fma.rn.f32 	%f315, %f286, %f299, %f235;
	fma.rn.f32 	%f316, %f286, %f300, %f236;
	fma.rn.f32 	%f317, %f287, %f293, %f237;
	fma.rn.f32 	%f318, %f287, %f294, %f238;
	fma.rn.f32 	%f319, %f287, %f295, %f239;
	fma.rn.f32 	%f320, %f287, %f296, %f240;
	fma.rn.f32 	%f321, %f287, %f297, %f241;
	fma.rn.f32 	%f322, %f287, %f298, %f242;
	fma.rn.f32 	%f323, %f287, %f299, %f243;
	fma.rn.f32 	%f324, %f287, %f300, %f244;
	fma.rn.f32 	%f325, %f288, %f293, %f245;
	fma.rn.f32 	%f326, %f288, %f294, %f246;
	fma.rn.f32 	%f327, %f288, %f295, %f247;
	fma.rn.f32 	%f328, %f288, %f296, %f248;
	fma.rn.f32 	%f329, %f288, %f297, %f249;
	fma.rn.f32 	%f330, %f288, %f298, %f250;
	fma.rn.f32 	%f331, %f288, %f299, %f251;
	fma.rn.f32 	%f332, %f288, %f300, %f252;
	fma.rn.f32 	%f333, %f289, %f293, %f253;
	fma.rn.f32 	%f334, %f289, %f294, %f254;
	fma.rn.f32 	%f335, %f289, %f295, %f255;
	fma.rn.f32 	%f336, %f289, %f296, %f256;
	fma.rn.f32 	%f337, %f289, %f297, %f257;
	fma.rn.f32 	%f338, %f289, %f298, %f258;
	fma.rn.f32 	%f339, %f289, %f299, %f259;
	fma.rn.f32 	%f340, %f289, %f300, %f260;
	fma.rn.f32 	%f341, %f290, %f293, %f261;
	fma.rn.f32 	%f342, %f290, %f294, %f262;
	fma.rn.f32 	%f343, %f290, %f295, %f263;
	fma.rn.f32 	%f344, %f290, %f296, %f264;
	fma.rn.f32 	%f345, %f290, %f297, %f265;
	fma.rn.f32 	%f346, %f290, %f298, %f266;
	fma.rn.f32 	%f347, %f290, %f299, %f267;
	fma.rn.f32 	%f348, %f290, %f300, %f268;
	fma.rn.f32 	%f349, %f291, %f293, %f269;
	fma.rn.f32 	%f350, %f291, %f294, %f270;
	fma.rn.f32 	%f351, %f291, %f295, %f271;
	fma.rn.f32 	%f352, %f291, %f296, %f272;
	fma.rn.f32 	%f353, %f291, %f297, %f273;
	fma.rn.f32 	%f354, %f291, %f298, %f274;
	fma.rn.f32 	%f355, %f291, %f299, %f275;
	fma.rn.f32 	%f356, %f291, %f300, %f276;
	fma.rn.f32 	%f357, %f292, %f293, %f277;
	fma.rn.f32 	%f358, %f292, %f294, %f278;
	fma.rn.f32 	%f359, %f292, %f295, %f279;
	fma.rn.f32 	%f360, %f292, %f296, %f280;
	fma.rn.f32 	%f361, %f292, %f297, %f281;
	fma.rn.f32 	%f362, %f292, %f298, %f282;
	fma.rn.f32 	%f363, %f292, %f299, %f283;
	fma.rn.f32 	%f364, %f292, %f300, %f284;
	ld.shared.f32 	%f365, [%r31+1024];
	ld.shared.f32 	%f366, [%r31+1028];
	ld.shared.f32 	%f367, [%r31+1032];
	ld.shared.f32 	%f368, [%r31+1036];
	ld.shared.f32 	%f369, [%r31+1040];
	ld.shared.f32 	%f370, [%r31+1044];
	ld.shared.f32 	%f371, [%r31+1048];
	ld.shared.f32 	%f372, [%r31+1052];
	ld.shared.f32 	%f373, [%r33+8];
	ld.shared.f32 	%f374, [%r33+40];
	ld.shared.f32 	%f375, [%r33+72];
	ld.shared.f32 	%f376, [%r33+104];
	ld.shared.f32 	%f377, [%r33+136];
	ld.shared.f32 	%f378, [%r33+168];
	ld.shared.f32 	%f379, [%r33+200];
	ld.shared.f32 	%f380, [%r33+232];
	fma.rn.f32 	%f381, %f365, %f373, %f301;
	fma.rn.f32 	%f382, %f365, %f374, %f302;
	fma.rn.f32 	%f383, %f365, %f375, %f303;
	fma.rn.f32 	%f384, %f365, %f376, %f304;
	fma.rn.f32 	%f385, %f365, %f377, %f305;
	fma.rn.f32 	%f386, %f365, %f378, %f306;
	fma.rn.f32 	%f387, %f365, %f379, %f307;
	fma.rn.f32 	%f388, %f365, %f380, %f308;
	fma.rn.f32 	%f389, %f366, %f373, %f309;
	fma.rn.f32 	%f390, %f366, %f374, %f310;
	fma.rn.f32 	%f391, %f366, %f375, %f311;
	fma.rn.f32 	%f392, %f366, %f376, %f312;
	fma.rn.f32 	%f393, %f366, %f377, %f313;
	fma.rn.f32 	%f394, %f366, %f378, %f314;
	fma.rn.f32 	%f395, %f366, %f379, %f315;
	fma.rn.f32 	%f396, %f366, %f380, %f316;
	fma.rn.f32 	%f397, %f367, %f373, %f317;
	fma.rn.f32 	%f398, %f367, %f374, %f318;
	fma.rn.f32 	%f399, %f367, %f375, %f319;
	fma.rn.f32 	%f400, %f367, %f376, %f320;
	fma.rn.f32 	%f401, %f367, %f377, %f321;
	fma.rn.f32 	%f402, %f367, %f378, %f322;
	fma.rn.f32 	%f403, %f367, %f379, %f323;
	fma.rn.f32 	%f404, %f367, %f380, %f324;
	fma.rn.f32 	%f405, %f368, %f373, %f325;
	fma.rn.f32 	%f406, %f368, %f374, %f326;
	fma.rn.f32 	%f407, %f368, %f375, %f327;
	fma.rn.f32 	%f408, %f368, %f376, %f328;
	fma.rn.f32 	%f409, %f368, %f377, %f329;
	fma.rn.f32 	%f410, %f368, %f378, %f330;
	fma.rn.f32 	%f411, %f368, %f379, %f331;
	fma.rn.f32 	%f412, %f368, %f380, %f332;
	fma.rn.f32 	%f413, %f369, %f373, %f333;
	fma.rn.f32 	%f414, %f369, %f374, %f334;
	fma.rn.f32 	%f415, %f369, %f375, %f335;
	fma.rn.f32 	%f416, %f369, %f376, %f336;
	fma.rn.f32 	%f417, %f369, %f377, %f337;
	fma.rn.f32 	%f418, %f369, %f378, %f338;
	fma.rn.f32 	%f419, %f369, %f379, %f339;
	fma.rn.f32 	%f420, %f369, %f380, %f340;
	fma.rn.f32 	%f421, %f370, %f373, %f341;
	fma.rn.f32 	%f422, %f370, %f374, %f342;
	fma.rn.f32 	%f423, %f370, %f375, %f343;
	fma.rn.f32 	%f424, %f370, %f376, %f344;
	fma.rn.f32 	%f425, %f370, %f377, %f345;
	fma.rn.f32 	%f426, %f370, %f378, %f346;
	fma.rn.f32 	%f427, %f370, %f379, %f347;
	fma.rn.f32 	%f428, %f370, %f380, %f348;
	fma.rn.f32 	%f429, %f371, %f373, %f349;
	fma.rn.f32 	%f430, %f371, %f374, %f350;
	fma.rn.f32 	%f431, %f371, %f375, %f351;
	fma.rn.f32 	%f432, %f371, %f376, %f352;
	fma.rn.f32 	%f433, %f371, %f377, %f353;
	fma.rn.f32 	%f434, %f371, %f378, %f354;
	fma.rn.f32 	%f435, %f371, %f379, %f355;
	fma.rn.f32 	%f436, %f371, %f380, %f356;
	fma.rn.f32 	%f437, %f372, %f373, %f357;
	fma.rn.f32 	%f438, %f372, %f374, %f358;
	fma.rn.f32 	%f439, %f372, %f375, %f359;
	fma.rn.f32 	%f440, %f372, %f376, %f360;
	fma.rn.f32 	%f441, %f372, %f377, %f361;
	fma.rn.f32 	%f442, %f372, %f378, %f362;
	fma.rn.f32 	%f443, %f372, %f379, %f363;
	fma.rn.f32 	%f444, %f372, %f380, %f364;
	ld.shared.f32 	%f445, [%r31+1536];
	ld.shared.f32 	%f446, [%r31+1540];
	ld.shared.f32 	%f447, [%r31+1544];
	ld.shared.f32 	%f448, [%r31+1548];
	ld.shared.f32 	%f449, [%r31+1552];
	ld.shared.f32 	%f450, [%r31+1556];
	ld.shared.f32 	%f451, [%r31+1560];
	ld.shared.f32 	%f452, [%r31+1564];
	ld.shared.f32 	%f453, [%r33+12];
	ld.shared.f32 	%f454, [%r33+44];
	ld.shared.f32 	%f455, [%r33+76];
	ld.shared.f32 	%f456, [%r33+108];
	ld.shared.f32 	%f457, [%r33+140];
	ld.shared.f32 	%f458, [%r33+172];
	ld.shared.f32 	%f459, [%r33+204];
	ld.shared.f32 	%f460, [%r33+236];
	fma.rn.f32 	%f461, %f445, %f453, %f381;
	fma.rn.f32 	%f462, %f445, %f454, %f382;
	fma.rn.f32 	%f463, %f445, %f455, %f383;
	fma.rn.f32 	%f464, %f445, %f456, %f384;
	fma.rn.f32 	%f465, %f445, %f457, %f385;
	fma.rn.f32 	%f466, %f445, %f458, %f386;
	fma.rn.f32 	%f467, %f445, %f459, %f387;
	fma.rn.f32 	%f468, %f445, %f460, %f388;
	fma.rn.f32 	%f469, %f446, %f453, %f389;
	fma.rn.f32 	%f470, %f446, %f454, %f390;
	fma.rn.f32 	%f471, %f446, %f455, %f391;
	fma.rn.f32 	%f472, %f446, %f456, %f392;
	fma.rn.f32 	%f473, %f446, %f457, %f393;
	fma.rn.f32 	%f474, %f446, %f458, %f394;
	fma.rn.f32 	%f475, %f446, %f459, %f395;
	fma.rn.f32 	%f476, %f446, %f460, %f396;
	fma.rn.f32 	%f477, %f447, %f453, %f397;
	fma.rn.f32 	%f478, %f447, %f454, %f398;
	fma.rn.f32 	%f479, %f447, %f455, %f399;
	fma.rn.f32 	%f480, %f447, %f456, %f400;
	fma.rn.f32 	%f481, %f447, %f457, %f401;
	fma.rn.f32 	%f482, %f447, %f458, %f402;
	fma.rn.f32 	%f483, %f447, %f459, %f403;
	fma.rn.f32 	%f484, %f447, %f460, %f404;
	fma.rn.f32 	%f485, %f448, %f453, %f405;
	fma.rn.f32 	%f486, %f448, %f454, %f406;
	fma.rn.f32 	%f487, %f448, %f455, %f407;
	fma.rn.f32 	%f488, %f448, %f456, %f408;
	fma.rn.f32 	%f489, %f448, %f457, %f409;
	fma.rn.f32 	%f490, %f448, %f458, %f410;
	fma.rn.f32 	%f491, %f448, %f459, %f411;
	fma.rn.f32 	%f492, %f448, %f460, %f412;
	fma.rn.f32 	%f493, %f449, %f453, %f413;
	fma.rn.f32 	%f494, %f449, %f454, %f414;
	fma.rn.f32 	%f495, %f449, %f455, %f415;
	fma.rn.f32 	%f496, %f449, %f456, %f416;
	fma.rn.f32 	%f497, %f449, %f457, %f417;
	fma.rn.f32 	%f498, %f449, %f458, %f418;
	fma.rn.f32 	%f499, %f449, %f459, %f419;
	fma.rn.f32 	%f500, %f449, %f460, %f420;
	fma.rn.f32 	%f501, %f450, %f453, %f421;
	fma.rn.f32 	%f502, %f450, %f454, %f422;
	fma.rn.f32 	%f503, %f450, %f455, %f423;
	fma.rn.f32 	%f504, %f450, %f456, %f424;
	fma.rn.f32 	%f505, %f450, %f457, %f425;
	fma.rn.f32 	%f506, %f450, %f458, %f426;
	fma.rn.f32 	%f507, %f450, %f459, %f427;
	fma.rn.f32 	%f508, %f450, %f460, %f428;
	fma.rn.f32 	%f509, %f451, %f453, %f429;
	fma.rn.f32 	%f510, %f451, %f454, %f430;
	fma.rn.f32 	%f511, %f451, %f455, %f431;
	fma.rn.f32 	%f512, %f451, %f456, %f432;
	fma.rn.f32 	%f513, %f451, %f457, %f433;
	fma.rn.f32 	%f514, %f451, %f458, %f434;
	fma.rn.f32 	%f515, %f451, %f459, %f435;
	fma.rn.f32 	%f516, %f451, %f460, %f436;
	fma.rn.f32 	%f517, %f452, %f453, %f437;
	fma.rn.f32 	%f518, %f452, %f454, %f438;
	fma.rn.f32 	%f519, %f452, %f455, %f439;
	fma.rn.f32 	%f520, %f452, %f456, %f440;
	fma.rn.f32 	%f521, %f452, %f457, %f441;
	fma.rn.f32 	%f522, %f452, %f458, %f442;
	fma.rn.f32 	%f523, %f452, %f459, %f443;
	fma.rn.f32 	%f524, %f452, %f460, %f444;
	ld.shared.f32 	%f525, [%r31+2048];
	ld.shared.f32 	%f526, [%r31+2052];
	ld.shared.f32 	%f527, [%r31+2056];
	ld.shared.f32 	%f528, [%r31+2060];
	ld.shared.f32 	%f529, [%r31+2064];
	ld.shared.f32 	%f530, [%r31+2068];
	ld.shared.f32 	%f531, [%r31+2072];
	ld.shared.f32 	%f532, [%r31+2076];
	ld.shared.f32 	%f533, [%r33+16];
	ld.shared.f32 	%f534, [%r33+48];
	ld.shared.f32 	%f535, [%r33+80];
	ld.shared.f32 	%f536, [%r33+112];
	ld.shared.f32 	%f537, [%r33+144];
	ld.shared.f32 	%f538, [%r33+176];
	ld.shared.f32 	%f539, [%r33+208];
	ld.shared.f32 	%f540, [%r33+240];
	fma.rn.f32 	%f541, %f525, %f533, %f461;
	fma.rn.f32 	%f542, %f525, %f534, %f462;
	fma.rn.f32 	%f543, %f525, %f535, %f463;
	fma.rn.f32 	%f544, %f525, %f536, %f464;
	fma.rn.f32 	%f545, %f525, %f537, %f465;
	fma.rn.f32 	%f546, %f525, %f538, %f466;
	fma.rn.f32 	%f547, %f525, %f539, %f467;
	fma.rn.f32 	%f548, %f525, %f540, %f468;
	fma.rn.f32 	%f549, %f526, %f533, %f469;
	fma.rn.f32 	%f550, %f526, %f534, %f470;
	fma.rn.f32 	%f551, %f526, %f535, %f471;
	fma.rn.f32 	%f552, %f526, %f536, %f472;
	fma.rn.f32 	%f553, %f526, %f537, %f473;
	fma.rn.f32 	%f554, %f526, %f538, %f474;
	fma.rn.f32 	%f555, %f526, %f539, %f475;
	fma.rn.f32 	%f556, %f526, %f540, %f476;
	fma.rn.f32 	%f557, %f527, %f533, %f477;
	fma.rn.f32 	%f558, %f527, %f534, %f478;
	fma.rn.f32 	%f559, %f527, %f535, %f479;
	fma.rn.f32 	%f560, %f527, %f536, %f480;
	fma.rn.f32 	%f561, %f527, %f537, %f481;
	fma.rn.f32 	%f562, %f527, %f538, %f482;
	fma.rn.f32 	%f563, %f527, %f539, %f483;
	fma.rn.f32 	%f564, %f527, %f540, %f484;
	fma.rn.f32 	%f565, %f528, %f533, %f485;
	fma.rn.f32 	%f566, %f528, %f534, %f486;
	fma.rn.f32 	%f567, %f528, %f535, %f487;
	fma.rn.f32 	%f568, %f528, %f536, %f488;
	fma.rn.f32 	%f569, %f528, %f537, %f489;
	fma.rn.f32 	%f570, %f528, %f538, %f490;
	fma.rn.f32 	%f571, %f528, %f539, %f491;
	fma.rn.f32 	%f572, %f528, %f540, %f492;
	fma.rn.f32 	%f573, %f529, %f533, %f493;
	fma.rn.f32 	%f574, %f529, %f534, %f494;
	fma.rn.f32 	%f575, %f529, %f535, %f495;
	fma.rn.f32 	%f576, %f529, %f536, %f496;
	fma.rn.f32 	%f577, %f529, %f537, %f497;
	fma.rn.f32 	%f578, %f529, %f538, %f498;
	fma.rn.f32 	%f579, %f529, %f539, %f499;
	fma.rn.f32 	%f580, %f529, %f540, %f500;
	fma.rn.f32 	%f581, %f530, %f533, %f501;
	fma.rn.f32 	%f582, %f530, %f534, %f502;
	fma.rn.f32 	%f583, %f530, %f535, %f503;
	fma.rn.f32 	%f584, %f530, %f536, %f504;
	fma.rn.f32 	%f585, %f530, %f537, %f505;
	fma.rn.f32 	%f586, %f530, %f538, %f506;
	fma.rn.f32 	%f587, %f530, %f539, %f507;
	fma.rn.f32 	%f588, %f530, %f540, %f508;
	fma.rn.f32 	%f589, %f531, %f533, %f509;
	fma.rn.f32 	%f590, %f531, %f534, %f510;
	fma.rn.f32 	%f591, %f531, %f535, %f511;
	fma.rn.f32 	%f592, %f531, %f536, %f512;
	fma.rn.f32 	%f593, %f531, %f537, %f513;
	fma.rn.f32 	%f594, %f531, %f538, %f514;
	fma.rn.f32 	%f595, %f531, %f539, %f515;
	fma.rn.f32 	%f596, %f531, %f540, %f516;
	fma.rn.f32 	%f597, %f532, %f533, %f517;
	fma.rn.f32 	%f598, %f532, %f534, %f518;
	fma.rn.f32 	%f599, %f532, %f535, %f519;
	fma.rn.f32 	%f600, %f532, %f536, %f520;
	fma.rn.f32 	%f601, %f532, %f537, %f521;
	fma.rn.f32 	%f602, %f532, %f538, %f522;
	fma.rn.f32 	%f603, %f532, %f539, %f523;
	fma.rn.f32 	%f604, %f532, %f540, %f524;
	ld.shared.f32 	%f605, [%r31+2560];
	ld.shared.f32 	%f606, [%r31+2564];
	ld.shared.f32 	%f607, [%r31+2568];
	ld.shared.f32 	%f608, [%r31+2572];
	ld.shared.f32 	%f609, [%r31+2576];
	ld.shared.f32 	%f610, [%r31+2580];
	ld.shared.f32 	%f611, [%r31+2584];
	ld.shared.f32 	%f612, [%r31+2588];
	ld.shared.f32 	%f613, [%r33+20];
	ld.shared.f32 	%f614, [%r33+52];
	ld.shared.f32 	%f615, [%r33+84];
	ld.shared.f32 	%f616, [%r33+116];
	ld.shared.f32 	%f617, [%r33+148];
	ld.shared.f32 	%f618, [%r33+180];
	ld.shared.f32 	%f619, [%r33+212];
	ld.shared.f32 	%f620, [%r33+244];
	fma.rn.f32 	%f621, %f605, %f613, %f541;
	fma.rn.f32 	%f622, %f605, %f614, %f542;
	fma.rn.f32 	%f623, %f605, %f615, %f543;
	fma.rn.f32 	%f624, %f605, %f616, %f544;
	fma.rn.f32 	%f625, %f605, %f617, %f545;
	fma.rn.f32 	%f626, %f605, %f618, %f546;
	fma.rn.f32 	%f627, %f605, %f619, %f547;
	fma.rn.f32 	%f628, %f605, %f620, %f548;
	fma.rn.f32 	%f629, %f606, %f613, %f549;
	fma.rn.f32 	%f630, %f606, %f614, %f550;
	fma.rn.f32 	%f631, %f606, %f615, %f551;
	fma.rn.f32 	%f632, %f606, %f616, %f552;
	fma.rn.f32 	%f633, %f606, %f617, %f553;
	fma.rn.f32 	%f634, %f606, %f618, %f554;
	fma.rn.f32 	%f635, %f606, %f619, %f555;
	fma.rn.f32 	%f636, %f606, %f620, %f556;
	fma.rn.f32 	%f637, %f607, %f613, %f557;
	fma.rn.f32 	%f638, %f607, %f614, %f558;
	fma.rn.f32 	%f639, %f607, %f615, %f559;
	fma.rn.f32 	%f640, %f607, %f616, %f560;
	fma.rn.f32 	%f641, %f607, %f617, %f561;
	fma.rn.f32 	%f642, %f607, %f618, %f562;
	fma.rn.f32 	%f643, %f607, %f619, %f563;
	fma.rn.f32 	%f644, %f607, %f620, %f564;
	fma.rn.f32 	%f645, %f608, %f613, %f565;
	fma.rn.f32 	%f646, %f608, %f614, %f566;
	fma.rn.f32 	%f647, %f608, %f615, %f567;
	fma.rn.f32 	%f648, %f608, %f616, %f568;
	fma.rn.f32 	%f649, %f608, %f617, %f569;
	fma.rn.f32 	%f650, %f608, %f618, %f570;
	fma.rn.f32 	%f651, %f608, %f619, %f571;
	fma.rn.f32 	%f652, %f608, %f620, %f572;
	fma.rn.f32 	%f653, %f609, %f613, %f573;
	fma.rn.f32 	%f654, %f609, %f614, %f574;
	fma.rn.f32 	%f655, %f609, %f615, %f575;
	fma.rn.f32 	%f656, %f609, %f616, %f576;
	fma.rn.f32 	%f657, %f609, %f617, %f577;
	fma.rn.f32 	%f658, %f609, %f618, %f578;
	fma.rn.f32 	%f659, %f609, %f619, %f579;
	fma.rn.f32 	%f660, %f609, %f620, %f580;
	fma.rn.f32 	%f661, %f610, %f613, %f581;
	fma.rn.f32 	%f662, %f610, %f614, %f582;
	fma.rn.f32 	%f663, %f610, %f615, %f583;
	fma.rn.f32 	%f664, %f610, %f616, %f584;
	fma.rn.f32 	%f665, %f610, %f617, %f585;
	fma.rn.f32 	%f666, %f610, %f618, %f586;
	fma.rn.f32 	%f667, %f610, %f619, %f587;
	fma.rn.f32 	%f668, %f610, %f620, %f588;
	fma.rn.f32 	%f669, %f611, %f613, %f589;
	fma.rn.f32 	%f670, %f611, %f614, %f590;
	fma.rn.f32 	%f671, %f611, %f615, %f591;
	fma.rn.f32 	%f672, %f611, %f616, %f592;
	fma.rn.f32 	%f673, %f611, %f617, %f593;
	fma.rn.f32 	%f674, %f611, %f618, %f594;
	fma.rn.f32 	%f675, %f611, %f619, %f595;
	fma.rn.f32 	%f676, %f611, %f620, %f596;
	fma.rn.f32 	%f677, %f612, %f613, %f597;
	fma.rn.f32 	%f678, %f612, %f614, %f598;
	fma.rn.f32 	%f679, %f612, %f615, %f599;
	fma.rn.f32 	%f680, %f612, %f616, %f600;
	fma.rn.f32 	%f681, %f612, %f617, %f601;
	fma.rn.f32 	%f682, %f612, %f618, %f602;
	fma.rn.f32 	%f683, %f612, %f619, %f603;
	fma.rn.f32 	%f684, %f612, %f620, %f604;
	ld.shared.f32 	%f685, [%r31+3072];
	ld.shared.f32 	%f686, [%r31+3076];
	ld.shared.f32 	%f687, [%r31+3080];
	ld.shared.f32 	%f688, [%r31+3084];
	ld.shared.f32 	%f689, [%r31+3088];
	ld.shared.f32 	%f690, [%r31+3092];
	ld.shared.f32 	%f691, [%r31+3096];
	ld.shared.f32 	%f692, [%r31+3100];
	ld.shared.f32 	%f693, [%r33+24];
	ld.shared.f32 	%f694, [%r33+56];
	ld.shared.f32 	%f695, [%r33+88];
	ld.shared.f32 	%f696, [%r33+120];
	ld.shared.f32 	%f697, [%r33+152];
	ld.shared.f32 	%f698, [%r33+184];
	ld.shared.f32 	%f699, [%r33+216];
	ld.shared.f32 	%f700, [%r33+248];
	fma.rn.f32 	%f701, %f685, %f693, %f621;
	fma.rn.f32 	%f702, %f685, %f694, %f622;
	fma.rn.f32 	%f703, %f685, %f695, %f623;
	fma.rn.f32 	%f704, %f685, %f696, %f624;
	fma.rn.f32 	%f705, %f685, %f697, %f625;
	fma.rn.f32 	%f706, %f685, %f698, %f626;
	fma.rn.f32 	%f707, %f685, %f699, %f627;
	fma.rn.f32 	%f708, %f685, %f700, %f628;
	fma.rn.f32 	%f709, %f686, %f693, %f629;
	fma.rn.f32 	%f710, %f686, %f694, %f630;
	fma.rn.f32 	%f711, %f686, %f695, %f631;
	fma.rn.f32 	%f712, %f686, %f696, %f632;
	fma.rn.f32 	%f713, %f686, %f697, %f633;
	fma.rn.f32 	%f714, %f686, %f698, %f634;
	fma.rn.f32 	%f715, %f686, %f699, %f635;
	fma.rn.f32 	%f716, %f686, %f700, %f636;
	fma.rn.f32 	%f717, %f687, %f693, %f637;
	fma.rn.f32 	%f718, %f687, %f694, %f638;
	fma.rn.f32 	%f719, %f687, %f695, %f639;
	fma.rn.f32 	%f720, %f687, %f696, %f640;
	fma.rn.f32 	%f721, %f687, %f697, %f641;
	fma.rn.f32 	%f722, %f687, %f698, %f642;
	fma.rn.f32 	%f723, %f687, %f699, %f643;
	fma.rn.f32 	%f724, %f687, %f700, %f644;
	fma.rn.f32 	%f725, %f688, %f693, %f645;
	fma.rn.f32 	%f726, %f688, %f694, %f646;
	fma.rn.f32 	%f727, %f688, %f695, %f647;
	fma.rn.f32 	%f728, %f688, %f696, %f648;
	fma.rn.f32 	%f729, %f688, %f697, %f649;
	fma.rn.f32 	%f730, %f688, %f698, %f650;
	fma.rn.f32 	%f731, %f688, %f699, %f651;
	fma.rn.f32 	%f732, %f688, %f700, %f652;
	fma.rn.f32 	%f733, %f689, %f693, %f653;
	fma.rn.f32 	%f734, %f689, %f694, %f654;
	fma.rn.f32 	%f735, %f689, %f695, %f655;
	fma.rn.f32 	%f736, %f689, %f696, %f656;
	fma.rn.f32 	%f737, %f689, %f697, %f657;
	fma.rn.f32 	%f738, %f689, %f698, %f658;
	fma.rn.f32 	%f739, %f689, %f699, %f659;
	fma.rn.f32 	%f740, %f689, %f700, %f660;
	fma.rn.f32 	%f741, %f690, %f693, %f661;
	fma.rn.f32 	%f742, %f690, %f694, %f662;
	fma.rn.f32 	%f743, %f690, %f695, %f663;
	fma.rn.f32 	%f744, %f690, %f696, %f664;
	fma.rn.f32 	%f745, %f690, %f697, %f665;
	fma.rn.f32 	%f746, %f690, %f698, %f666;
	fma.rn.f32 	%f747, %f690, %f699, %f667;
	fma.rn.f32 	%f748, %f690, %f700, %f668;
	fma.rn.f32 	%f749, %f691, %f693, %f669;
	fma.rn.f32 	%f750, %f691, %f694, %f670;
	fma.rn.f32 	%f751, %f691, %f695, %f671;
	fma.rn.f32 	%f752, %f691, %f696, %f672;
	fma.rn.f32 	%f753, %f691, %f697, %f673;
	fma.rn.f32 	%f754, %f691, %f698, %f674;
	fma.rn.f32 	%f755, %f691, %f699, %f675;
	fma.rn.f32 	%f756, %f691, %f700, %f676;
	fma.rn.f32 	%f757, %f692, %f693, %f677;
	fma.rn.f32 	%f758, %f692, %f694, %f678;
	fma.rn.f32 	%f759, %f692, %f695, %f679;
	fma.rn.f32 	%f760, %f692, %f696, %f680;
	fma.rn.f32 	%f761, %f692, %f697, %f681;
	fma.rn.f32 	%f762, %f692, %f698, %f682;
	fma.rn.f32 	%f763, %f692, %f699, %f683;
	fma.rn.f32 	%f764, %f692, %f700, %f684;
	ld.shared.f32 	%f765, [%r31+3584];
	ld.shared.f32 	%f766, [%r31+3588];
	ld.shared.f32 	%f767, [%r31+3592];
	ld.shared.f32 	%f768, [%r31+3596];
	ld.shared.f32 	%f769, [%r31+3600];
	ld.shared.f32 	%f770, [%r31+3604];
	ld.shared.f32 	%f771, [%r31+3608];
	ld.shared.f32 	%f772, [%r31+3612];
	ld.shared.f32 	%f773, [%r33+28];
	ld.shared.f32 	%f774, [%r33+60];
	ld.shared.f32 	%f775, [%r33+92];
	ld.shared.f32 	%f776, [%r33+124];
	ld.shared.f32 	%f777, [%r33+156];
	ld.shared.f32 	%f778, [%r33+188];
	ld.shared.f32 	%f779, [%r33+220];
	ld.shared.f32 	%f780, [%r33+252];
	fma.rn.f32 	%f1039, %f765, %f773, %f701;
	fma.rn.f32 	%f1040, %f765, %f774, %f702;
	fma.rn.f32 	%f1041, %f765, %f775, %f703;
	fma.rn.f32 	%f1042, %f765, %f776, %f704;
	fma.rn.f32 	%f1043, %f765, %f777, %f705;
	fma.rn.f32 	%f1044, %f765, %f778, %f706;
	fma.rn.f32 	%f1045, %f765, %f779, %f707;
	fma.rn.f32 	%f1046, %f765, %f780, %f708;
	fma.rn.f32 	%f1047, %f766, %f773, %f709;
	fma.rn.f32 	%f1048, %f766, %f774, %f710;
	fma.rn.f32 	%f1049, %f766, %f775, %f711;
	fma.rn.f32 	%f1050, %f766, %f776, %f712;
	fma.rn.f32 	%f1051, %f766, %f777, %f713;
	fma.rn.f32 	%f1052, %f766, %f778, %f714;
	fma.rn.f32 	%f1053, %f766, %f779, %f715;
	fma.rn.f32 	%f1054, %f766, %f780, %f716;
	fma.rn.f32 	%f1055, %f767, %f773, %f717;
	fma.rn.f32 	%f1056, %f767, %f774, %f718;
	fma.rn.f32 	%f1057, %f767, %f775, %f719;
	fma.rn.f32 	%f1058, %f767, %f776, %f720;
	fma.rn.f32 	%f1059, %f767, %f777, %f721;
	fma.rn.f32 	%f1060, %f767, %f778, %f722;
	fma.rn.f32 	%f1061, %f767, %f779, %f723;
	fma.rn.f32 	%f1062, %f767, %f780, %f724;
	fma.rn.f32 	%f1063, %f768, %f773, %f725;
	fma.rn.f32 	%f1064, %f768, %f774, %f726;
	fma.rn.f32 	%f1065, %f768, %f775, %f727;
	fma.rn.f32 	%f1066, %f768, %f776, %f728;
	fma.rn.f32 	%f1067, %f768, %f777, %f729;
	fma.rn.f32 	%f1068, %f768, %f778, %f730;
	fma.rn.f32 	%f1069, %f768, %f779, %f731;
	fma.rn.f32 	%f1070, %f768, %f780, %f732;
	fma.rn.f32 	%f1071, %f769, %f773, %f733;
	fma.rn.f32 	%f1072, %f769, %f774, %f734;
	fma.rn.f32 	%f1073, %f769, %f775, %f735;
	fma.rn.f32 	%f1074, %f769, %f776, %f736;
	fma.rn.f32 	%f1075, %f769, %f777, %f737;
	fma.rn.f32 	%f1076, %f769, %f778, %f738;
	fma.rn.f32 	%f1077, %f769, %f779, %f739;
	fma.rn.f32 	%f1078, %f769, %f780, %f740;
	fma.rn.f32 	%f1079, %f770, %f773, %f741;
	fma.rn.f32 	%f1080, %f770, %f774, %f742;
	fma.rn.f32 	%f1081, %f770, %f775, %f743;
	fma.rn.f32 	%f1082, %f770, %f776, %f744;
	fma.rn.f32 	%f1083, %f770, %f777, %f745;
	fma.rn.f32 	%f1084, %f770, %f778, %f746;
	fma.rn.f32 	%f1085, %f770, %f779, %f747;
	fma.rn.f32 	%f1086, %f770, %f780, %f748;
	fma.rn.f32 	%f1087, %f771, %f773, %f749;
	fma.rn.f32 	%f1088, %f771, %f774, %f750;
	fma.rn.f32 	%f1089, %f771, %f775, %f751;
	fma.rn.f32 	%f1090, %f771, %f776, %f752;
	fma.rn.f32 	%f1091, %f771, %f777, %f753;
	fma.rn.f32 	%f1092, %f771, %f778, %f754;
	fma.rn.f32 	%f1093, %f771, %f779, %f755;
	fma.rn.f32 	%f1094, %f771, %f780, %f756;
	fma.rn.f32 	%f1095, %f772, %f773, %f757;
	fma.rn.f32 	%f1096, %f772, %f774, %f758;
	fma.rn.f32 	%f1097, %f772, %f775, %f759;
	fma.rn.f32 	%f1098, %f772, %f776, %f760;
	fma.rn.f32 	%f1099, %f772, %f777, %f761;
	fma.rn.f32 	%f1100, %f772, %f778, %f762;
	fma.rn.f32 	%f1101, %f772, %f779, %f763;
	fma.rn.f32 	%f1102, %f772, %f780, %f764;
	bar.sync 	0;
	add.s32 	%r57, %r57, 8;
	add.s32 	%r56, %r56, 8;
	shl.b32 	%r34, %r53, 3;
	add.s32 	%r55, %r55, %r34;
	mov.u32 	%r35, %ctaid.y;
	mul.lo.s32 	%r36, %r35, %r53;
	shl.b32 	%r37, %r36, 7;
	add.s32 	%r38, %r37, %r53;
	setp.lt.s32 	%p2, %r57, %r38;
	@%p2 bra 	$L__BB0_2;
$L__BB0_3:
	ld.param.u32 	%r54, [_Z8sgemm_v6fPfS_fS_i_param_5];
	ld.param.u64 	%rd23, [_Z8sgemm_v6fPfS_fS_i_param_4];
	ld.param.f32 	%f974, [_Z8sgemm_v6fPfS_fS_i_param_3];
	ld.param.f32 	%f973, [_Z8sgemm_v6fPfS_fS_i_param_0];
	cvta.to.global.u64 	%rd10, %rd23;
	mov.u32 	%r39, %tid.x;
	shl.b32 	%r40, %r39, 3;
	and.b32  	%r41, %r40, 120;
	mov.u32 	%r42, %ctaid.x;
	shl.b32 	%r43, %r42, 7;
	or.b32  	%r44, %r41, %r43;
	mov.u32 	%r45, %ctaid.y;
	mul.lo.s32 	%r46, %r45, %r54;
	shl.b32 	%r47, %r46, 7;
	add.s32 	%r48, %r44, %r47;
	shr.u32 	%r49, %r39, 1;
	and.b32  	%r50, %r49, 504;
	mad.lo.s32 	%r51, %r50, %r54, %r48;
	mul.wide.s32 	%rd11, %r51, 4;
	add.s64 	%rd12, %rd10, %rd11;
	ld.global.f32 	%f781, [%rd12];
	mul.f32 	%f782, %f974, %f781;
	fma.rn.f32 	%f783, %f973, %f1039, %f782;
	st.global.f32 	[%rd12], %f783;
	ld.global.f32 	%f784, [%rd12+4];
	mul.f32 	%f785, %f974, %f784;
	fma.rn.f32 	%f786, %f973, %f1047, %f785;
	st.global.f32 	[%rd12+4], %f786;
	ld.global.f32 	%f787, [%rd12+8];
	mul.f32 	%f788, %f974, %f787;
	fma.rn.f32 	%f789, %f973, %f1055, %f788;
	st.global.f32 	[%rd12+8], %f789;
	ld.global.f32 	%f790, [%rd12+12];
	mul.f32 	%f791, %f974, %f790;
	fma.rn.f32 	%f792, %f973, %f1063, %f791;
	st.global.f32 	[%rd12+12], %f792;
	ld.global.f32 	%f793, [%rd12+16];
	mul.f32 	%f794, %f974, %f793;
	fma.rn.f32 	%f795, %f973, %f1071, %f794;
	st.global.f32 	[%rd12+16], %f795;
	ld.global.f32 	%f796, [%rd12+20];
	mul.f32 	%f797, %f974, %f796;
	fma.rn.f32 	%f798, %f973, %f1079, %f797;
	st.global.f32 	[%rd12+20], %f798;
	ld.global.f32 	%f799, [%rd12+24];
	mul.f32 	%f800, %f974, %f799;
	fma.rn.f32 	%f801, %f973, %f1087, %f800;
	st.global.f32 	[%rd12+24], %f801;
	ld.global.f32 	%f802, [%rd12+28];
	mul.f32 	%f803, %f974, %f802;
	fma.rn.f32 	%f804, %f973, %f1095, %f803;
	st.global.f32 	[%rd12+28], %f804;
	mul.wide.s32 	%rd13, %r54, 4;
	add.s64 	%rd14, %rd12, %rd13;
	ld.global.f32 	%f805, [%rd14];
	mul.f32 	%f806, %f974, %f805;
	fma.rn.f32 	%f807, %f973, %f1040, %f806;
	st.global.f32 	[%rd14], %f807;
	ld.global.f32 	%f808, [%rd14+4];
	mul.f32 	%f809, %f974, %f808;
	fma.rn.f32 	%f810, %f973, %f1048, %f809;
	st.global.f32 	[%rd14+4], %f810;
	ld.global.f32 	%f811, [%rd14+8];
	mul.f32 	%f812, %f974, %f811;
	fma.rn.f32 	%f813, %f973, %f1056, %f812;
	st.global.f32 	[%rd14+8], %f813;
	ld.global.f32 	%f814, [%rd14+12];
	mul.f32 	%f815, %f974, %f814;
	fma.rn.f32 	%f816, %f973, %f1064, %f815;
	st.global.f32 	[%rd14+12], %f816;
	ld.global.f32 	%f817, [%rd14+16];
	mul.f32 	%f818, %f974, %f817;
	fma.rn.f32 	%f819, %f973, %f1072, %f818;
	st.global.f32 	[%rd14+16], %f819;
	ld.global.f32 	%f820, [%rd14+20];
	mul.f32 	%f821, %f974, %f820;
	fma.rn.f32 	%f822, %f973, %f1080, %f821;
	st.global.f32 	[%rd14+20], %f822;
	ld.global.f32 	%f823, [%rd14+24];
	mul.f32 	%f824, %f974, %f823;
	fma.rn.f32 	%f825, %f973, %f1088, %f824;
	st.global.f32 	[%rd14+24], %f825;
	ld.global.f32 	%f826, [%rd14+28];
	mul.f32 	%f827, %f974, %f826;
	fma.rn.f32 	%f828, %f973, %f1096, %f827;
	st.global.f32 	[%rd14+28], %f828;
	add.s64 	%rd15, %rd14, %rd13;
	ld.global.f32 	%f829, [%rd15];
	mul.f32 	%f830, %f974, %f829;
	fma.rn.f32 	%f831, %f973, %f1041, %f830;
	st.global.f32 	[%rd15], %f831;
	ld.global.f32 	%f832, [%rd15+4];
	mul.f32 	%f833, %f974, %f832;
	fma.rn.f32 	%f834, %f973, %f1049, %f833;
	st.global.f32 	[%rd15+4], %f834;
	ld.global.f32 	%f835, [%rd15+8];
	mul.f32 	%f836, %f974, %f835;
	fma.rn.f32 	%f837, %f973, %f1057, %f836;
	st.global.f32 	[%rd15+8], %f837;
	ld.global.f32 	%f838, [%rd15+12];
	mul.f32 	%f839, %f974, %f838;
	fma.rn.f32 	%f840, %f973, %f1065, %f839;
	st.global.f32 	[%rd15+12], %f840;
	ld.global.f32 	%f841, [%rd15+16];
	mul.f32 	%f842, %f974, %f841;
	fma.rn.f32 	%f843, %f973, %f1073, %f842;
	st.global.f32 	[%rd15+16], %f843;
	ld.global.f32 	%f844, [%rd15+20];
	mul.f32 	%f845, %f974, %f844;
	fma.rn.f32 	%f846, %f973, %f1081, %f845;
	st.global.f32 	[%rd15+20], %f846;
	ld.global.f32 	%f847, [%rd15+24];
	mul.f32 	%f848, %f974, %f847;
	fma.rn.f32 	%f849, %f973, %f1089, %f848;
	st.global.f32 	[%rd15+24], %f849;
	ld.global.f32 	%f850, [%rd15+28];
	mul.f32 	%f851, %f974, %f850;
	fma.rn.f32 	%f852, %f973, %f1097, %f851;
	st.global.f32 	[%rd15+28], %f852;
	add.s64 	%rd16, %rd15, %rd13;
	ld.global.f32 	%f853, [%rd16];
	mul.f32 	%f854, %f974, %f853;
	fma.rn.f32 	%f855, %f973, %f1042, %f854;
	st.global.f32 	[%rd16], %f855;
	ld.global.f32 	%f856, [%rd16+4];
	mul.f32 	%f857, %f974, %f856;
	fma.rn.f32 	%f858, %f973, %f1050, %f857;
	st.global.f32 	[%rd16+4], %f858;
	ld.global.f32 	%f859, [%rd16+8];
	mul.f32 	%f860, %f974, %f859;
	fma.rn.f32 	%f861, %f973, %f1058, %f860;
	st.global.f32 	[%rd16+8], %f861;
	ld.global.f32 	%f862, [%rd16+12];
	mul.f32 	%f863, %f974, %f862;
	fma.rn.f32 	%f864, %f973, %f1066, %f863;
	st.global.f32 	[%rd16+12], %f864;
	ld.global.f32 	%f865, [%rd16+16];
	mul.f32 	%f866, %f974, %f865;
	fma.rn.f32 	%f867, %f973, %f1074, %f866;
	st.global.f32 	[%rd16+16], %f867;
	ld.global.f32 	%f868, [%rd16+20];
	mul.f32 	%f869, %f974, %f868;
	fma.rn.f32 	%f870, %f973, %f1082, %f869;
	st.global.f32 	[%rd16+20], %f870;
	ld.global.f32 	%f871, [%rd16+24];
	mul.f32 	%f872, %f974, %f871;
	fma.rn.f32 	%f873, %f973, %f1090, %f872;
	st.global.f32 	[%rd16+24], %f873;
	ld.global.f32 	%f874, [%rd16+28];
	mul.f32 	%f875, %f974, %f874;
	fma.rn.f32 	%f876, %f973, %f1098, %f875;
	st.global.f32 	[%rd16+28], %f876;
	add.s64 	%rd17, %rd16, %rd13;
	ld.global.f32 	%f877, [%rd17];
	mul.f32 	%f878, %f974, %f877;
	fma.rn.f32 	%f879, %f973, %f1043, %f878;
	st.global.f32 	[%rd17], %f879;
	ld.global.f32 	%f880, [%rd17+4];
	mul.f32 	%f881, %f974, %f880;
	fma.rn.f32 	%f882, %f973, %f1051, %f881;
	st.global.f32 	[%rd17+4], %f882;
	ld.global.f32 	%f883, [%rd17+8];
	mul.f32 	%f884, %f974, %f883;
	fma.rn.f32 	%f885, %f973, %f1059, %f884;
	st.global.f32 	[%rd17+8], %f885;
	ld.global.f32 	%f886, [%rd17+12];
	mul.f32 	%f887, %f974, %f886;
	fma.rn.f32 	%f888, %f973, %f1067, %f887;
	st.global.f32 	[%rd17+12], %f888;
	ld.global.f32 	%f889, [%rd17+16];
	mul.f32 	%f890, %f974, %f889;
	fma.rn.f32 	%f891, %f973, %f1075, %f890;
	st.global.f32 	[%rd17+16], %f891;
	ld.global.f32 	%f892, [%rd17+20];
	mul.f32 	%f893, %f974, %f892;
	fma.rn.f32 	%f894, %f973, %f1083, %f893;
	st.global.f32 	[%rd17+20], %f894;
	ld.global.f32 	%f895, [%rd17+24];
	mul.f32 	%f896, %f974, %f895;
	fma.rn.f32 	%f897, %f973, %f1091, %f896;
	st.global.f32 	[%rd17+24], %f897;
	ld.global.f32 	%f898, [%rd17+28];
	mul.f32 	%f899, %f974, %f898;
	fma.rn.f32 	%f900, %f973, %f1099, %f899;
	st.global.f32 	[%rd17+28], %f900;
	add.s64 	%rd18, %rd17, %rd13;
	ld.global.f32 	%f901, [%rd18];
	mul.f32 	%f902, %f974, %f901;
	fma.rn.f32 	%f903, %f973, %f1044, %f902;
	st.global.f32 	[%rd18], %f903;
	ld.global.f32 	%f904, [%rd18+4];
	mul.f32 	%f905, %f974, %f904;
	fma.rn.f32 	%f906, %f973, %f1052, %f905;
	st.global.f32 	[%rd18+4], %f906;
	ld.global.f32 	%f907, [%rd18+8];
	mul.f32 	%f908, %f974, %f907;
	fma.rn.f32 	%f909, %f973, %f1060, %f908;
	st.global.f32 	[%rd18+8], %f909;
	ld.global.f32 	%f910, [%rd18+12];
	mul.f32 	%f911, %f974, %f910;
	fma.rn.f32 	%f912, %f973, %f1068, %f911;
	st.global.f32 	[%rd18+12], %f912;
	ld.global.f32 	%f913, [%rd18+16];
	mul.f32 	%f914, %f974, %f913;
	fma.rn.f32 	%f915, %f973, %f1076, %f914;
	st.global.f32 	[%rd18+16], %f915;
	ld.global.f32 	%f916, [%rd18+20];
	mul.f32 	%f917, %f974, %f916;
	fma.rn.f32 	%f918, %f973, %f1084, %f917;
	st.global.f32 	[%rd18+20], %f918;
	ld.global.f32 	%f919, [%rd18+24];
	mul.f32 	%f920, %f974, %f919;
	fma.rn.f32 	%f921, %f973, %f1092, %f920;
	st.global.f32 	[%rd18+24], %f921;
	ld.global.f32 	%f922, [%rd18+28];
	mul.f32 	%f923, %f974, %f922;
	fma.rn.f32 	%f924, %f973, %f1100, %f923;
	st.global.f32 	[%rd18+28], %f924;
	add.s64 	%rd19, %rd18, %rd13;
	ld.global.f32 	%f925, [%rd19];
	mul.f32 	%f926, %f974, %f925;
	fma.rn.f32 	%f927, %f973, %f1045, %f926;
	st.global.f32 	[%rd19], %f927;
	ld.global.f32 	%f928, [%rd19+4];
	mul.f32 	%f929, %f974, %f928;
	fma.rn.f32 	%f930, %f973, %f1053, %f929;
	st.global.f32 	[%rd19+4], %f930;
	ld.global.f32 	%f931, [%rd19+8];
	mul.f32 	%f932, %f974, %f931;
	fma.rn.f32 	%f933, %f973, %f1061, %f932;
	st.global.f32 	[%rd19+8], %f933;
	ld.global.f32 	%f934, [%rd19+12];
	mul.f32 	%f935, %f974, %f934;
	fma.rn.f32 	%f936, %f973, %f1069, %f935;
	st.global.f32 	[%rd19+12], %f936;
	ld.global.f32 	%f937, [%rd19+16];
	mul.f32 	%f938, %f974, %f937;
	fma.rn.f32 	%f939, %f973, %f1077, %f938;
	st.global.f32 	[%rd19+16], %f939;
	ld.global.f32 	%f940, [%rd19+20];
	mul.f32 	%f941, %f974, %f940;
	fma.rn.f32 	%f942, %f973, %f1085, %f941;
	st.global.f32 	[%rd19+20], %f942;
	ld.global.f32 	%f943, [%rd19+24];
	mul.f32 	%f944, %f974, %f943;
	fma.rn.f32 	%f945, %f973, %f1093, %f944;
	st.global.f32 	[%rd19+24], %f945;
	ld.global.f32 	%f946, [%rd19+28];
	mul.f32 	%f947, %f974, %f946;
	fma.rn.f32 	%f948, %f973, %f1101, %f947;
	st.global.f32 	[%rd19+28], %f948;
	add.s64 	%rd20, %rd19, %rd13;
	ld.global.f32 	%f949, [%rd20];
	mul.f32 	%f950, %f974, %f949;
	fma.rn.f32 	%f951, %f973, %f1046, %f950;
	st.global.f32 	[%rd20], %f951;
	ld.global.f32 	%f952, [%rd20+4];
	mul.f32 	%f953, %f974, %f952;
	fma.rn.f32 	%f954, %f973, %f1054, %f953;
	st.global.f32 	[%rd20+4], %f954;
	ld.global.f32 	%f955, [%rd20+8];
	mul.f32 	%f956, %f974, %f955;
	fma.rn.f32 	%f957, %f973, %f1062, %f956;
	st.global.f32 	[%rd20+8], %f957;
	ld.global.f32 	%f958, [%rd20+12];
	mul.f32 	%f959, %f974, %f958;
	fma.rn.f32 	%f960, %f973, %f1070, %f959;
	st.global.f32 	[%rd20+12], %f960;
	ld.global.f32 	%f961, [%rd20+16];
	mul.f32 	%f962, %f974, %f961;
	fma.rn.f32 	%f963, %f973, %f1078, %f962;
	st.global.f32 	[%rd20+16], %f963;
	ld.global.f32 	%f964, [%rd20+20];
	mul.f32 	%f965, %f974, %f964;
	fma.rn.f32 	%f966, %f973, %f1086, %f965;
	st.global.f32 	[%rd20+20], %f966;
	ld.global.f32 	%f967, [%rd20+24];
	mul.f32 	%f968, %f974, %f967;
	fma.rn.f32 	%f969, %f973, %f1094, %f968;
	st.global.f32 	[%rd20+24], %f969;
	ld.global.f32 	%f970, [%rd20+28];
	mul.f32 	%f971, %f974, %f970;
	fma.rn.f32 	%f972, %f973, %f1102, %f971;
	st.global.f32 	[%rd20+28], %f972;
	ret;

}


// ===== COMPILED SASS (sm_100) =====

	.target	sm_100

	.elftype	@"ET_EXEC"


//--------------------- .note.nv.tkinfo           --------------------------
	.section	.note.nv.tkinfo,"",@"SHT_NOTE"
	.sectionflags	@"SHF_NOTE_NV_TKINFO"
	.tkinfo
        /*0018*/ 	.word	0x00000002
        /*0030*/ 	.string	""
        /*0030*/ 	.string	"ptxas"
        /*0030*/ 	.string	"Cuda compilation tools, release 13.0, V13.0.88"
        /*0030*/ 	.string	"Build cuda_13.0.r13.0/compiler.36424714_0"
        /*0030*/ 	.string	"-arch sm_100 -m 64 "



//--------------------- .note.nv.cuinfo           --------------------------
	.section	.note.nv.cuinfo,"",@"SHT_NOTE"
	.sectionflags	@"SHF_NOTE_NV_CUINFO"
        /*0018*/ 	.short	0x0002
        /*001a*/ 	.short	0x0064
        /*001c*/ 	.short	0x0082
	.zero		2


//--------------------- .nv.info                  --------------------------
	.section	.nv.info,"",@"SHT_CUDA_INFO"
	.align	4


	//----- nvinfo : EIATTR_REGCOUNT
	.align		4
        /*0000*/ 	.byte	0x04, 0x2f
        /*0002*/ 	.short	(.L_1 - .L_0)
	.align		4
.L_0:
        /*0004*/ 	.word	index@(_Z8sgemm_v6fPfS_fS_i)
        /*0008*/ 	.word	0x00000080


	//----- nvinfo : EIATTR_FRAME_SIZE
	.align		4
.L_1:
        /*000c*/ 	.byte	0x04, 0x11
        /*000e*/ 	.short	(.L_3 - .L_2)
	.align		4
.L_2:
        /*0010*/ 	.word	index@(_Z8sgemm_v6fPfS_fS_i)
        /*0014*/ 	.word	0x00000000


	//----- nvinfo : EIATTR_MIN_STACK_SIZE
	.align		4
.L_3:
        /*0018*/ 	.byte	0x04, 0x12
        /*001a*/ 	.short	(.L_5 - .L_4)
	.align		4
.L_4:
        /*001c*/ 	.word	index@(_Z8sgemm_v6fPfS_fS_i)
        /*0020*/ 	.word	0x00000000
.L_5:


//--------------------- .nv.compat                --------------------------
	.section	.nv.compat,"",@"SHT_CUDA_COMPAT_INFO"
	.align	4
        /*0000*/ 	.byte	0x02, 0x09, 0x00, 0x00, 0x02, 0x02, 0x01, 0x00, 0x02, 0x05, 0x05, 0x00, 0x03, 0x07, 0x01, 0x01
        /*0010*/ 	.byte	0x02, 0x03, 0x00, 0x00, 0x02, 0x06, 0x01, 0x00, 0x04, 0x0b, 0x08, 0x00, 0x09, 0x00, 0x00, 0x00
        /*0020*/ 	.byte	0x00, 0x00, 0x00, 0x00


//--------------------- .nv.info._Z8sgemm_v6fPfS_fS_i --------------------------
	.section	.nv.info._Z8sgemm_v6fPfS_fS_i,"",@"SHT_CUDA_INFO"
	.sectionflags	@""
	.align	4


	//----- nvinfo : EIATTR_CUDA_API_VERSION
	.align		4
        /*0000*/ 	.byte	0x04, 0x37
        /*0002*/ 	.short	(.L_7 - .L_6)
.L_6:
        /*0004*/ 	.word	0x00000082


	//----- nvinfo : EIATTR_KPARAM_INFO
	.align		4
.L_7:
        /*0008*/ 	.byte	0x04, 0x17
        /*000a*/ 	.short	(.L_9 - .L_8)
.L_8:
        /*000c*/ 	.word	0x00000000
        /*0010*/ 	.short	0x0005
        /*0012*/ 	.short	0x0028
        /*0014*/ 	.byte	0x00, 0xf0, 0x11, 0x00


	//----- nvinfo : EIATTR_KPARAM_INFO
	.align		4
.L_9:
        /*0018*/ 	.byte	0x04, 0x17
        /*001a*/ 	.short	(.L_11 - .L_10)
.L_10:
        /*001c*/ 	.word	0x00000000
        /*0020*/ 	.short	0x0004
        /*0022*/ 	.short	0x0020
        /*0024*/ 	.byte	0x00, 0xf5, 0x21, 0x00


	//----- nvinfo : EIATTR_KPARAM_INFO
	.align		4
.L_11:
        /*0028*/ 	.byte	0x04, 0x17
        /*002a*/ 	.short	(.L_13 - .L_12)
.L_12:
        /*002c*/ 	.word	0x00000000
        /*0030*/ 	.short	0x0003
        /*0032*/ 	.short	0x0018
        /*0034*/ 	.byte	0x00, 0xf0, 0x11, 0x00


	//----- nvinfo : EIATTR_KPARAM_INFO
	.align		4
.L_13:
        /*0038*/ 	.byte	0x04, 0x17
        /*003a*/ 	.short	(.L_15 - .L_14)
.L_14:
        /*003c*/ 	.word	0x00000000
        /*0040*/ 	.short	0x0002
        /*0042*/ 	.short	0x0010
        /*0044*/ 	.byte	0x00, 0xf5, 0x21, 0x00


	//----- nvinfo : EIATTR_KPARAM_INFO
	.align		4
.L_15:
        /*0048*/ 	.byte	0x04, 0x17
        /*004a*/ 	.short	(.L_17 - .L_16)
.L_16:
        /*004c*/ 	.word	0x00000000
        /*0050*/ 	.short	0x0001
        /*0052*/ 	.short	0x0008
        /*0054*/ 	.byte	0x00, 0xf5, 0x21, 0x00


	//----- nvinfo : EIATTR_KPARAM_INFO
	.align		4
.L_17:
        /*0058*/ 	.byte	0x04, 0x17
        /*005a*/ 	.short	(.L_19 - .L_18)
.L_18:
        /*005c*/ 	.word	0x00000000
        /*0060*/ 	.short	0x0000
        /*0062*/ 	.short	0x0000
        /*0064*/ 	.byte	0x00, 0xf0, 0x11, 0x00


	//----- nvinfo : EIATTR_SPARSE_MMA_MASK
	.align		4
.L_19:
        /*0068*/ 	.byte	0x03, 0x50
        /*006a*/ 	.short	0x0000


	//----- nvinfo : EIATTR_MAXREG_COUNT
	.align		4
        /*006c*/ 	.byte	0x03, 0x1b
        /*006e*/ 	.short	0x00ff


	//----- nvinfo : EIATTR_NUM_BARRIERS
	.align		4
        /*0070*/ 	.byte	0x02, 0x4c
        /*0072*/ 	.byte	0x01
	.zero		1


	//----- nvinfo : EIATTR_MERCURY_ISA_VERSION
	.align		4
        /*0074*/ 	.byte	0x03, 0x5f
        /*0076*/ 	.short	0x0101


	//----- nvinfo : EIATTR_VRC_CTA_INIT_COUNT
	.align		4
        /*0078*/ 	.byte	0x02, 0x4a
	.zero		1
	.zero		1


	//----- nvinfo : EIATTR_EXIT_INSTR_OFFSETS
	.align		4
        /*007c*/ 	.byte	0x04, 0x1c
        /*007e*/ 	.short	(.L_21 - .L_20)


	//   ....[0]....
.L_20:
        /*0080*/ 	.word	0x00003890


	//----- nvinfo : EIATTR_CBANK_PARAM_SIZE
	.align		4
.L_21:
        /*0084*/ 	.byte	0x03, 0x19
        /*0086*/ 	.short	0x002c


	//----- nvinfo : EIATTR_PARAM_CBANK
	.align		4
        /*0088*/ 	.byte	0x04, 0x0a
        /*008a*/ 	.short	(.L_23 - .L_22)
	.align		4
.L_22:
        /*008c*/ 	.word	index@(.nv.constant0._Z8sgemm_v6fPfS_fS_i)
        /*0090*/ 	.short	0x0380
        /*0092*/ 	.short	0x002c


	//----- nvinfo : EIATTR_SW_WAR
	.align		4
.L_23:
        /*0094*/ 	.byte	0x04, 0x36
        /*0096*/ 	.short	(.L_25 - .L_24)
.L_24:
        /*0098*/ 	.word	0x00000008
.L_25:


//--------------------- .nv.callgraph             --------------------------
	.section	.nv.callgraph,"",@"SHT_CUDA_CALLGRAPH"
	.align	4
	.sectionentsize	8
	.align		4
        /*0000*/ 	.word	0x00000000
	.align		4
        /*0004*/ 	.word	0xffffffff
	.align		4
        /*0008*/ 	.word	0x00000000
	.align		4
        /*000c*/ 	.word	0xfffffffe
	.align		4
        /*0010*/ 	.word	0x00000000
	.align		4
        /*0014*/ 	.word	0xfffffffd
	.align		4
        /*0018*/ 	.word	0x00000000
	.align		4
        /*001c*/ 	.word	0xfffffffc


//--------------------- .text._Z8sgemm_v6fPfS_fS_i --------------------------
	.section	.text._Z8sgemm_v6fPfS_fS_i,"ax",@progbits
	.align	128
        .global         _Z8sgemm_v6fPfS_fS_i
        .type           _Z8sgemm_v6fPfS_fS_i,@function
        .size           _Z8sgemm_v6fPfS_fS_i,(.L_x_3 - _Z8sgemm_v6fPfS_fS_i)
        .other          _Z8sgemm_v6fPfS_fS_i,@"STO_CUDA_ENTRY STV_DEFAULT"
_Z8sgemm_v6fPfS_fS_i:
.text._Z8sgemm_v6fPfS_fS_i:
[----:B------:R-:W-:Y:S08]  /*0000*/  LDC R1, c[0x0][0x37c] ;  /* 0x0000df00ff017b82 */ /* 0x000ff00000000800 */
[----:B------:R-:W0:Y:S01]  /*0010*/  LDC R3, c[0x0][0x3a8] ;  /* 0x0000ea00ff037b82 */ /* 0x000e220000000800 */
[----:B------:R-:W1:Y:S01]  /*0020*/  S2R R2, SR_CTAID.X ;  /* 0x0000000000027919 */ /* 0x000e620000002500 */
[----:B------:R-:W2:Y:S01]  /*0030*/  LDCU.64 UR8, c[0x0][0x358] ;  /* 0x00006b00ff0877ac */ /* 0x000ea20008000a00 */
[----:B------:R-:W-:Y:S01]  /*0040*/  HFMA2 R117, -RZ, RZ, 0, 0 ;  /* 0x00000000ff757431 */ /* 0x000fe200000001ff */
[----:B------:R-:W-:Y:S01]  /*0050*/  MOV R121, RZ ;  /* 0x000000ff00797202 */ /* 0x000fe20000000f00 */
[----:B------:R-:W3:Y:S01]  /*0060*/  S2R R0, SR_TID.X ;  /* 0x0000000000007919 */ /* 0x000ee20000002100 */
[----:B------:R-:W-:Y:S01]  /*0070*/  HFMA2 R9, -RZ, RZ, 0, 0 ;  /* 0x00000000ff097431 */ /* 0x000fe200000001ff */
[----:B------:R-:W-:Y:S01]  /*0080*/  CS2R R72, SRZ ;  /* 0x0000000000487805 */ /* 0x000fe2000001ff00 */
[----:B------:R-:W4:Y:S01]  /*0090*/  S2UR UR7, SR_CTAID.Y ;  /* 0x00000000000779c3 */ /* 0x000f220000002600 */
[----:B------:R-:W-:Y:S01]  /*00a0*/  HFMA2 R115, -RZ, RZ, 0, 0 ;  /* 0x00000000ff737431 */ /* 0x000fe200000001ff */
[----:B------:R-:W-:Y:S01]  /*00b0*/  CS2R R10, SRZ ;  /* 0x00000000000a7805 */ /* 0x000fe2000001ff00 */
[----:B------:R-:W-:Y:S01]  /*00c0*/  HFMA2 R105, -RZ, RZ, 0, 0 ;  /* 0x00000000ff697431 */ /* 0x000fe200000001ff */
[----:B------:R-:W-:Y:S01]  /*00d0*/  CS2R R12, SRZ ;  /* 0x00000000000c7805 */ /* 0x000fe2000001ff00 */
[----:B------:R-:W-:Y:S01]  /*00e0*/  HFMA2 R125, -RZ, RZ, 0, 0 ;  /* 0x00000000ff7d7431 */ /* 0x000fe200000001ff */
[----:B------:R-:W-:Y:S01]  /*00f0*/  CS2R R14, SRZ ;  /* 0x00000000000e7805 */ /* 0x000fe2000001ff00 */
[----:B------:R-:W-:Y:S01]  /*0100*/  HFMA2 R91, -RZ, RZ, 0, 0 ;  /* 0x00000000ff5b7431 */ /* 0x000fe200000001ff */
[----:B------:R-:W-:Y:S01]  /*0110*/  CS2R R20, SRZ ;  /* 0x0000000000147805 */ /* 0x000fe2000001ff00 */
[----:B------:R-:W-:Y:S01]  /*0120*/  HFMA2 R111, -RZ, RZ, 0, 0 ;  /* 0x00000000ff6f7431 */ /* 0x000fe200000001ff */
[----:B------:R-:W-:Y:S01]  /*0130*/  MOV R53, RZ ;  /* 0x000000ff00357202 */ /* 0x000fe20000000f00 */
[----:B------:R-:W-:Y:S01]  /*0140*/  HFMA2 R103, -RZ, RZ, 0, 0 ;  /* 0x00000000ff677431 */ /* 0x000fe200000001ff */
[----:B------:R-:W-:-:S02]  /*0150*/  CS2R R118, SRZ ;  /* 0x0000000000767805 */ /* 0x000fc4000001ff00 */
[----:B------:R-:W-:Y:S02]  /*0160*/  CS2R R94, SRZ ;  /* 0x00000000005e7805 */ /* 0x000fe4000001ff00 */
[----:B------:R-:W-:Y:S02]  /*0170*/  CS2R R18, SRZ ;  /* 0x0000000000127805 */ /* 0x000fe4000001ff00 */
[----:B------:R-:W-:Y:S02]  /*0180*/  CS2R R22, SRZ ;  /* 0x0000000000167805 */ /* 0x000fe4000001ff00 */
[----:B0-----:R-:W-:Y:S02]  /*0190*/  ISETP.GE.AND P0, PT, R3, 0x1, PT ;  /* 0x000000010300780c */ /* 0x001fe40003f06270 */
[----:B------:R-:W-:Y:S02]  /*01a0*/  CS2R R16, SRZ ;  /* 0x0000000000107805 */ /* 0x000fe4000001ff00 */
[----:B------:R-:W-:-:S02]  /*01b0*/  CS2R R24, SRZ ;  /* 0x0000000000187805 */ /* 0x000fc4000001ff00 */
[----:B------:R-:W-:Y:S02]  /*01c0*/  CS2R R60, SRZ ;  /* 0x00000000003c7805 */ /* 0x000fe4000001ff00 */
[----:B------:R-:W-:Y:S02]  /*01d0*/  MOV R59, RZ ;  /* 0x000000ff003b7202 */ /* 0x000fe40000000f00 */
[----:B------:R-:W-:Y:S02]  /*01e0*/  CS2R R76, SRZ ;  /* 0x00000000004c7805 */ /* 0x000fe4000001ff00 */
[----:B------:R-:W-:Y:S02]  /*01f0*/  CS2R R78, SRZ ;  /* 0x00000000004e7805 */ /* 0x000fe4000001ff00 */
[----:B------:R-:W-:Y:S02]  /*0200*/  CS2R R80, SRZ ;  /* 0x0000000000507805 */ /* 0x000fe4000001ff00 */
[----:B------:R-:W-:-:S02]  /*0210*/  CS2R R26, SRZ ;  /* 0x00000000001a7805 */ /* 0x000fc4000001ff00 */
[----:B------:R-:W-:Y:S02]  /*0220*/  CS2R R82, SRZ ;  /* 0x0000000000527805 */ /* 0x000fe4000001ff00 */
[----:B------:R-:W-:Y:S02]  /*0230*/  CS2R R88, SRZ ;  /* 0x0000000000587805 */ /* 0x000fe4000001ff00 */
[----:B------:R-:W-:Y:S02]  /*0240*/  CS2R R98, SRZ ;  /* 0x0000000000627805 */ /* 0x000fe4000001ff00 */
[----:B------:R-:W-:Y:S02]  /*0250*/  MOV R62, RZ ;  /* 0x000000ff003e7202 */ /* 0x000fe40000000f00 */
[----:B------:R-:W-:Y:S02]  /*0260*/  CS2R R56, SRZ ;  /* 0x0000000000387805 */ /* 0x000fe4000001ff00 */
[----:B------:R-:W-:-:S02]  /*0270*/  MOV R109, RZ ;  /* 0x000000ff006d7202 */ /* 0x000fc40000000f00 */
[----:B------:R-:W-:Y:S02]  /*0280*/  CS2R R84, SRZ ;  /* 0x0000000000547805 */ /* 0x000fe4000001ff00 */
[----:B------:R-:W-:Y:S02]  /*0290*/  CS2R R86, SRZ ;  /* 0x0000000000567805 */ /* 0x000fe4000001ff00 */
[----:B------:R-:W-:Y:S02]  /*02a0*/  CS2R R92, SRZ ;  /* 0x00000000005c7805 */ /* 0x000fe4000001ff00 */
[----:B------:R-:W-:Y:S02]  /*02b0*/  MOV R55, RZ ;  /* 0x000000ff00377202 */ /* 0x000fe40000000f00 */
[----:B------:R-:W-:Y:S02]  /*02c0*/  CS2R R96, SRZ ;  /* 0x0000000000607805 */ /* 0x000fe4000001ff00 */
[----:B------:R-:W-:-:S02]  /*02d0*/  MOV R101, RZ ;  /* 0x000000ff00657202 */ /* 0x000fc40000000f00 */
[----:B------:R-:W-:Y:S01]  /*02e0*/  MOV R107, RZ ;  /* 0x000000ff006b7202 */ /* 0x000fe20000000f00 */
[----:B-1234-:R-:W-:Y:S06]  /*02f0*/  @!P0 BRA `(.L_x_0) ;  /* 0x0000002400188947 */ /* 0x01efec0003800000 */
[----:B------:R-:W-:Y:S01]  /*0300*/  SHF.L.U32 R4, R2, 0x7, RZ ;  /* 0x0000000702047819 */ /* 0x000fe200000006ff */
[----:B------:R-:W-:Y:S01]  /*0310*/  USHF.L.U32 UR4, UR7, 0x7, URZ ;  /* 0x0000000707047899 */ /* 0x000fe200080006ff */
[----:B------:R-:W-:Y:S02]  /*0320*/  SHF.R.U32.HI R6, RZ, 0x5, R0 ;  /* 0x00000005ff067819 */ /* 0x000fe40000011600 */
[----:B------:R-:W-:Y:S02]  /*0330*/  SHF.L.U32 R5, R0, 0x2, RZ ;  /* 0x0000000200057819 */ /* 0x000fe400000006ff */
[----:B------:R-:W-:Y:S01]  /*0340*/  MOV R117, RZ ;  /* 0x000000ff00757202 */ /* 0x000fe20000000f00 */
[----:B------:R-:W-:Y:S01]  /*0350*/  IMAD R7, R6, R3, R4 ;  /* 0x0000000306077224 */ /* 0x000fe200078e0204 */
[C---:B------:R-:W-:Y:S02]  /*0360*/  LOP3.LUT R6, R5.reuse, 0x4, RZ, 0xc0, !PT ;  /* 0x0000000405067812 */ /* 0x040fe400078ec0ff */
[----:B------:R-:W-:-:S02]  /*0370*/  LOP3.LUT R4, R5, 0x7c, RZ, 0xc0, !PT ;  /* 0x0000007c05047812 */ /* 0x000fc400078ec0ff */
[----:B------:R-:W-:Y:S02]  /*0380*/  LEA.HI R5, R0, UR4, RZ, 0x1f ;  /* 0x0000000400057c11 */ /* 0x000fe4000f8ff8ff */
[----:B------:R-:W-:-:S03]  /*0390*/  IADD3 R4, PT, PT, R4, R7, RZ ;  /* 0x0000000704047210 */ /* 0x000fc60007ffe0ff */
[----:B------:R-:W-:Y:S02]  /*03a0*/  IMAD R5, R5, R3, R6 ;  /* 0x0000000305057224 */ /* 0x000fe400078e0206 */
[----:B------:R-:W-:-:S07]  /*03b0*/  IMAD R6, R3, UR4, RZ ;  /* 0x0000000403067c24 */ /* 0x000fce000f8e02ff */
.L_x_1:
[----:B------:R-:W0:Y:S08]  /*03c0*/  LDC.64 R44, c[0x0][0x388] ;  /* 0x0000e200ff2c7b82 */ /* 0x000e300000000a00 */
[----:B------:R-:W1:Y:S01]  /*03d0*/  LDC.64 R48, c[0x0][0x390] ;  /* 0x0000e400ff307b82 */ /* 0x000e620000000a00 */
[----:B0-----:R-:W-:-:S06]  /*03e0*/  IMAD.WIDE R44, R4, 0x4, R44 ;  /* 0x00000004042c7825 */ /* 0x001fcc00078e022c */
[----:B------:R-:W2:Y:S01]  /*03f0*/  LDG.E.128 R44, desc[UR8][R44.64] ;  /* 0x000000082c2c7981 */ /* 0x000ea2000c1e1d00 */
[----:B-1----:R-:W-:-:S06]  /*0400*/  IMAD.WIDE R48, R5, 0x4, R48 ;  /* 0x0000000405307825 */ /* 0x002fcc00078e0230 */
[----:B------:R-:W3:Y:S01]  /*0410*/  LDG.E.128 R48, desc[UR8][R48.64] ;  /* 0x0000000830307981 */ /* 0x000ee2000c1e1d00 */
[----:B------:R-:W0:Y:S01]  /*0420*/  S2UR UR6, SR_CgaCtaId ;  /* 0x00000000000679c3 */ /* 0x000e220000008800 */
[----:B------:R-:W-:Y:S02]  /*0430*/  UMOV UR4, 0x400 ;  /* 0x0000040000047882 */ /* 0x000fe40000000000 */
[----:B------:R-:W-:Y:S01]  /*0440*/  UIADD3 UR5, UPT, UPT, UR4, 0x1000, URZ ;  /* 0x0000100004057890 */ /* 0x000fe2000fffe0ff */
[C---:B------:R-:W-:Y:S01]  /*0450*/  SHF.L.U32 R52, R0.reuse, 0x4, RZ ;  /* 0x0000000400347819 */ /* 0x040fe200000006ff */
[----:B0-----:R-:W-:Y:S02]  /*0460*/  ULEA UR4, UR6, UR4, 0x18 ;  /* 0x0000000406047291 */ /* 0x001fe4000f8ec0ff */
[----:B------:R-:W-:Y:S01]  /*0470*/  ULEA UR5, UR6, UR5, 0x18 ;  /* 0x0000000506057291 */ /* 0x000fe2000f8ec0ff */
[----:B------:R-:W-:Y:S02]  /*0480*/  SHF.L.U32 R7, R0, 0x5, RZ ;  /* 0x0000000500077819 */ /* 0x000fe400000006ff */
[----:B------:R-:W-:-:S02]  /*0490*/  LOP3.LUT R8, R52, 0x3f00, RZ, 0xc0, !PT ;  /* 0x00003f0034087812 */ /* 0x000fc400078ec0ff */
[----:B------:R-:W-:Y:S01]  /*04a0*/  LOP3.LUT R7, R7, 0x1e0, RZ, 0xc0, !PT ;  /* 0x000001e007077812 */ /* 0x000fe200078ec0ff */
[----:B------:R-:W-:-:S05]  /*04b0*/  IMAD R54, R3, UR7, RZ ;  /* 0x0000000703367c24 */ /* 0x000fca000f8e02ff */
[----:B------:R-:W-:Y:S02]  /*04c0*/  LEA R63, R54, R3, 0x7 ;  /* 0x00000003363f7211 */ /* 0x000fe400078e38ff */
[----:B------:R-:W-:-:S04]  /*04d0*/  IADD3 R6, PT, PT, R6, 0x8, RZ ;  /* 0x0000000806067810 */ /* 0x000fc80007ffe0ff */
[----:B------:R-:W-:Y:S01]  /*04e0*/  ISETP.GE.AND P0, PT, R6, R63, PT ;  /* 0x0000003f0600720c */ /* 0x000fe20003f06270 */
[----:B--2---:R-:W-:Y:S04]  /*04f0*/  STS.128 [R52+UR4], R44 ;  /* 0x0000002c34007988 */ /* 0x004fe80008000c04 */
[----:B---3--:R-:W-:Y:S01]  /*0500*/  STS.128 [R52+UR5], R48 ;  /* 0x0000003034007988 */ /* 0x008fe20008000c05 */
[----:B------:R-:W-:Y:S06]  /*0510*/  BAR.SYNC.DEFER_BLOCKING 0x0 ;  /* 0x0000000000007b1d */ /* 0x000fec0000010000 */
[----:B------:R-:W-:Y:S04]  /*0520*/  LDS.128 R64, [R7+UR4] ;  /* 0x0000000407407984 */ /* 0x000fe80008000c00 */
[----:B------:R-:W0:Y:S04]  /*0530*/  LDS.128 R28, [R8+UR5] ;  /* 0x00000005081c7984 */ /* 0x000e280008000c00 */
[----:B------:R-:W1:Y:S04]  /*0540*/  LDS.128 R68, [R7+UR4+0x10] ;  /* 0x0000100407447984 */ /* 0x000e680008000c00 */
[----:B------:R-:W2:Y:S04]  /*0550*/  LDS.128 R32, [R8+UR5+0x20] ;  /* 0x0000200508207984 */ /* 0x000ea80008000c00 */
[----:B------:R-:W3:Y:S04]  /*0560*/  LDS.128 R36, [R8+UR5+0x40] ;  /* 0x0000400508247984 */ /* 0x000ee80008000c00 */
[----:B------:R-:W4:Y:S04]  /*0570*/  LDS.128 R40, [R8+UR5+0x60] ;  /* 0x0000600508287984 */ /* 0x000f280008000c00 */
[----:B------:R-:W5:Y:S04]  /*0580*/  LDS.128 R44, [R8+UR5+0x80] ;  /* 0x00008005082c7984 */ /* 0x000f680008000c00 */
[----:B------:R-:W5:Y:S01]  /*0590*/  LDS.128 R48, [R8+UR5+0xa0] ;  /* 0x0000a00508307984 */ /* 0x000f620008000c00 */
[C---:B0-----:R-:W-:Y:S01]  /*05a0*/  FFMA R90, R28.reuse, R65, R53 ;  /* 0x000000411c5a7223 */ /* 0x041fe20000000035 */
[----:B-1----:R-:W-:-:S02]  /*05b0*/  FFMA R113, R28, R70, R55 ;  /* 0x000000461c717223 */ /* 0x002fc40000000037 */
[----:B------:R-:W0:Y:S01]  /*05c0*/  LDS.128 R52, [R8+UR5+0xc0] ;  /* 0x0000c00508347984 */ /* 0x000e220008000c00 */
[----:B------:R-:W-:Y:S01]  /*05d0*/  FFMA R117, R64, R28, R117 ;  /* 0x0000001c40757223 */ /* 0x000fe20000000075 */
[C---:B------:R-:W-:Y:S01]  /*05e0*/  FFMA R115, R28.reuse, R66, R115 ;  /* 0x000000421c737223 */ /* 0x040fe20000000073 */
[----:B------:R-:W-:Y:S01]  /*05f0*/  FFMA R88, R28, R67, R88 ;  /* 0x000000431c587223 */ /* 0x000fe20000000058 */
[----:B------:R-:W-:Y:S01]  /*0600*/  FFMA R63, R68, R28, R125 ;  /* 0x0000001c443f7223 */ /* 0x000fe2000000007d */
[C---:B------:R-:W-:Y:S01]  /*0610*/  FFMA R86, R28.reuse, R69, R86 ;  /* 0x000000451c567223 */ /* 0x040fe20000000056 */
[----:B------:R-:W-:Y:S01]  /*0620*/  FFMA R96, R28, R71, R96 ;  /* 0x000000471c607223 */ /* 0x000fe20000000060 */
[----:B--2---:R-:W-:Y:S01]  /*0630*/  FFMA R102, R64, R32, R121 ;  /* 0x0000002040667223 */ /* 0x004fe20000000079 */
[C---:B------:R-:W-:Y:S01]  /*0640*/  FFMA R104, R32.reuse, R65, R119 ;  /* 0x0000004120687223 */ /* 0x040fe20000000077 */
[C---:B------:R-:W-:Y:S01]  /*0650*/  FFMA R100, R32.reuse, R66, R59 ;  /* 0x0000004220647223 */ /* 0x040fe2000000003b */
[----:B------:R-:W-:Y:S01]  /*0660*/  FFMA R98, R32, R67, R98 ;  /* 0x0000004320627223 */ /* 0x000fe20000000062 */
[----:B------:R-:W-:Y:S01]  /*0670*/  FFMA R28, R68, R32, R57 ;  /* 0x00000020441c7223 */ /* 0x000fe20000000039 */
[C---:B------:R-:W-:Y:S01]  /*0680*/  FFMA R92, R32.reuse, R69, R92 ;  /* 0x00000045205c7223 */ /* 0x040fe2000000005c */
[C---:B------:R-:W-:Y:S01]  /*0690*/  FFMA R94, R32.reuse, R70, R94 ;  /* 0x00000046205e7223 */ /* 0x040fe2000000005e */
[----:B------:R-:W-:Y:S01]  /*06a0*/  FFMA R32, R32, R71, R56 ;  /* 0x0000004720207223 */ /* 0x000fe20000000038 */
[----:B---3--:R-:W-:Y:S01]  /*06b0*/  FFMA R106, R64, R36, R73 ;  /* 0x00000024406a7223 */ /* 0x008fe20000000049 */
[C---:B------:R-:W-:Y:S01]  /*06c0*/  FFMA R112, R36.reuse, R65, R95 ;  /* 0x0000004124707223 */ /* 0x040fe2000000005f */
[C---:B------:R-:W-:Y:S01]  /*06d0*/  FFMA R114, R36.reuse, R66, R105 ;  /* 0x0000004224727223 */ /* 0x040fe20000000069 */
[----:B------:R-:W-:Y:S01]  /*06e0*/  FFMA R62, R36, R67, R62 ;  /* 0x00000043243e7223 */ /* 0x000fe2000000003e */
[----:B------:R-:W-:Y:S01]  /*06f0*/  FFMA R108, R68, R36, R109 ;  /* 0x00000024446c7223 */ /* 0x000fe2000000006d */
[C---:B------:R-:W-:Y:S01]  /*0700*/  FFMA R110, R36.reuse, R69, R72 ;  /* 0x00000045246e7223 */ /* 0x040fe20000000048 */
[C---:B------:R-:W-:Y:S01]  /*0710*/  FFMA R116, R36.reuse, R70, R111 ;  /* 0x0000004624747223 */ /* 0x040fe2000000006f */
[----:B------:R-:W1:Y:S01]  /*0720*/  LDS.128 R56, [R8+UR5+0xe0] ;  /* 0x0000e00508387984 */ /* 0x000e620008000c00 */
[----:B------:R-:W-:Y:S01]  /*0730*/  FFMA R36, R36, R71, R118 ;  /* 0x0000004724247223 */ /* 0x000fe20000000076 */
[----:B----4-:R-:W-:Y:S01]  /*0740*/  FFMA R95, R64, R40, R9 ;  /* 0x00000028405f7223 */ /* 0x010fe20000000009 */
[C---:B------:R-:W-:Y:S01]  /*0750*/  FFMA R120, R40.reuse, R65, R19 ;  /* 0x0000004128787223 */ /* 0x040fe20000000013 */
[C---:B------:R-:W-:Y:S01]  /*0760*/  FFMA R122, R40.reuse, R66, R77 ;  /* 0x00000042287a7223 */ /* 0x040fe2000000004d */
[----:B------:R-:W-:Y:S01]  /*0770*/  FFMA R10, R40, R67, R10 ;  /* 0x00000043280a7223 */ /* 0x000fe2000000000a */
[----:B------:R-:W-:Y:S01]  /*0780*/  FFMA R118, R68, R40, R85 ;  /* 0x0000002844767223 */ /* 0x000fe20000000055 */
[C---:B------:R-:W-:Y:S01]  /*0790*/  FFMA R26, R40.reuse, R69, R26 ;  /* 0x00000045281a7223 */ /* 0x040fe2000000001a */
[C---:B------:R-:W-:Y:S01]  /*07a0*/  FFMA R124, R40.reuse, R70, R97 ;  /* 0x00000046287c7223 */ /* 0x040fe20000000061 */
[----:B------:R-:W-:Y:S01]  /*07b0*/  FFMA R40, R40, R71, R76 ;  /* 0x0000004728287223 */ /* 0x000fe2000000004c */
[----:B-----5:R-:W-:Y:S01]  /*07c0*/  FFMA R11, R64, R44, R11 ;  /* 0x0000002c400b7223 */ /* 0x020fe2000000000b */
[C---:B------:R-:W-:Y:S01]  /*07d0*/  FFMA R85, R44.reuse, R65, R23 ;  /* 0x000000412c557223 */ /* 0x040fe20000000017 */
[C---:B------:R-:W-:Y:S01]  /*07e0*/  FFMA R79, R44.reuse, R66, R79 ;  /* 0x000000422c4f7223 */ /* 0x040fe2000000004f */
[----:B------:R-:W-:Y:S01]  /*07f0*/  FFMA R76, R44, R67, R12 ;  /* 0x000000432c4c7223 */ /* 0x000fe2000000000c */
[----:B------:R-:W-:Y:S01]  /*0800*/  FFMA R87, R68, R44, R87 ;  /* 0x0000002c44577223 */ /* 0x000fe20000000057 */
[C---:B------:R-:W-:Y:S01]  /*0810*/  FFMA R20, R44.reuse, R69, R20 ;  /* 0x000000452c147223 */ /* 0x040fe20000000014 */
[C---:B------:R-:W-:Y:S01]  /*0820*/  FFMA R99, R44.reuse, R70, R99 ;  /* 0x000000462c637223 */ /* 0x040fe20000000063 */
[----:B------:R-:W-:Y:S01]  /*0830*/  FFMA R44, R44, R71, R78 ;  /* 0x000000472c2c7223 */ /* 0x000fe2000000004e */
[----:B------:R-:W-:Y:S01]  /*0840*/  FFMA R77, R48, R65, R17 ;  /* 0x00000041304d7223 */ /* 0x000fe20000000011 */
[----:B------:R-:W2:Y:S01]  /*0850*/  LDS.128 R72, [R7+UR4+0x200] ;  /* 0x0002000407487984 */ /* 0x000ea20008000c00 */
[----:B------:R-:W-:Y:S01]  /*0860*/  FFMA R19, R64, R48, R13 ;  /* 0x0000003040137223 */ /* 0x000fe2000000000d */
[----:B------:R-:W-:Y:S01]  /*0870*/  FFMA R78, R48, R67, R14 ;  /* 0x00000043304e7223 */ /* 0x000fe2000000000e */
[----:B0-----:R-:W-:-:S02]  /*0880*/  FFMA R17, R64, R52, R15 ;  /* 0x0000003440117223 */ /* 0x001fc4000000000f */
[----:B------:R-:W0:Y:S01]  /*0890*/  LDS.128 R12, [R7+UR4+0x210] ;  /* 0x00021004070c7984 */ /* 0x000e220008000c00 */
[----:B------:R-:W-:Y:S01]  /*08a0*/  FFMA R97, R48, R66, R81 ;  /* 0x0000004230617223 */ /* 0x000fe20000000051 */
[----:B------:R-:W-:Y:S01]  /*08b0*/  FFMA R125, R52, R67, R16 ;  /* 0x00000043347d7223 */ /* 0x000fe20000000010 */
[----:B------:R-:W-:Y:S01]  /*08c0*/  FFMA R89, R68, R48, R89 ;  /* 0x0000003044597223 */ /* 0x000fe20000000059 */
[C---:B------:R-:W-:Y:S01]  /*08d0*/  FFMA R22, R48.reuse, R69, R22 ;  /* 0x0000004530167223 */ /* 0x040fe20000000016 */
[----:B------:R-:W-:Y:S01]  /*08e0*/  FFMA R101, R48, R70, R101 ;  /* 0x0000004630657223 */ /* 0x000fe20000000065 */
[----:B------:R-:W-:Y:S01]  /*08f0*/  FFMA R81, R52, R65, R25 ;  /* 0x0000004134517223 */ /* 0x000fe20000000019 */
[----:B------:R-:W-:Y:S01]  /*0900*/  FFMA R48, R48, R71, R80 ;  /* 0x0000004730307223 */ /* 0x000fe20000000050 */
[C---:B------:R-:W-:Y:S01]  /*0910*/  FFMA R24, R52.reuse, R69, R24 ;  /* 0x0000004534187223 */ /* 0x040fe20000000018 */
[----:B------:R-:W-:Y:S01]  /*0920*/  FFMA R105, R52, R66, R27 ;  /* 0x0000004234697223 */ /* 0x000fe2000000001b */
[----:B------:R-:W-:Y:S01]  /*0930*/  FFMA R80, R68, R52, R91 ;  /* 0x0000003444507223 */ /* 0x000fe2000000005b */
[C---:B------:R-:W-:Y:S01]  /*0940*/  FFMA R103, R52.reuse, R70, R103 ;  /* 0x0000004634677223 */ /* 0x040fe20000000067 */
[----:B------:R-:W-:Y:S01]  /*0950*/  FFMA R52, R52, R71, R82 ;  /* 0x0000004734347223 */ /* 0x000fe20000000052 */
[----:B-1----:R-:W-:Y:S01]  /*0960*/  FFMA R16, R56, R66, R83 ;  /* 0x0000004238107223 */ /* 0x002fe20000000053 */
[----:B------:R-:W-:Y:S01]  /*0970*/  FFMA R25, R64, R56, R21 ;  /* 0x0000003840197223 */ /* 0x000fe20000000015 */
[C---:B------:R-:W-:Y:S01]  /*0980*/  FFMA R82, R56.reuse, R65, R61 ;  /* 0x0000004138527223 */ /* 0x040fe2000000003d */
[C---:B------:R-:W-:Y:S01]  /*0990*/  FFMA R70, R56.reuse, R70, R107 ;  /* 0x0000004638467223 */ /* 0x040fe2000000006b */
[----:B------:R-:W-:Y:S01]  /*09a0*/  FFMA R66, R56, R67, R18 ;  /* 0x0000004338427223 */ /* 0x000fe20000000012 */
[----:B------:R-:W-:Y:S01]  /*09b0*/  FFMA R68, R68, R56, R93 ;  /* 0x0000003844447223 */ /* 0x000fe2000000005d */
[C---:B------:R-:W-:Y:S01]  /*09c0*/  FFMA R64, R56.reuse, R69, R60 ;  /* 0x0000004538407223 */ /* 0x040fe2000000003c */
[----:B------:R-:W-:Y:S01]  /*09d0*/  FFMA R56, R56, R71, R84 ;  /* 0x0000004738387223 */ /* 0x000fe20000000054 */
[C---:B--2---:R-:W-:Y:S01]  /*09e0*/  FFMA R65, R72.reuse, R49, R19 ;  /* 0x0000003148417223 */ /* 0x044fe20000000013 */
[----:B------:R-:W-:Y:S01]  /*09f0*/  FFMA R21, R72, R53, R17 ;  /* 0x0000003548157223 */ /* 0x000fe20000000011 */
[----:B------:R-:W-:Y:S01]  /*0a00*/  FFMA R107, R74, R57, R16 ;  /* 0x000000394a6b7223 */ /* 0x000fe20000000010 */
[----:B------:R-:W-:Y:S01]  /*0a10*/  FFMA R111, R75, R37, R62 ;  /* 0x000000254b6f7223 */ /* 0x000fe2000000003e */
[C---:B------:R-:W-:Y:S01]  /*0a20*/  FFMA R67, R72.reuse, R57, R25 ;  /* 0x0000003948437223 */ /* 0x040fe20000000019 */
[----:B------:R-:W1:Y:S01]  /*0a30*/  LDS.128 R16, [R7+UR4+0x400] ;  /* 0x0004000407107984 */ /* 0x000e620008000c00 */
[C---:B0-----:R-:W-:Y:S01]  /*0a40*/  FFMA R60, R13.reuse, R41, R26 ;  /* 0x000000290d3c7223 */ /* 0x041fe2000000001a */
[----:B------:R-:W-:Y:S01]  /*0a50*/  FFMA R62, R13, R53, R24 ;  /* 0x000000350d3e7223 */ /* 0x000fe20000000018 */
[C---:B------:R-:W-:Y:S01]  /*0a60*/  FFMA R61, R72.reuse, R41, R95 ;  /* 0x00000029483d7223 */ /* 0x040fe2000000005f */
[----:B------:R-:W0:Y:S01]  /*0a70*/  LDS.128 R24, [R7+UR4+0x410] ;  /* 0x0004100407187984 */ /* 0x000e220008000c00 */
[C---:B------:R-:W-:Y:S01]  /*0a80*/  FFMA R90, R73.reuse, R29, R90 ;  /* 0x0000001d495a7223 */ /* 0x040fe2000000005a */
[C---:B------:R-:W-:Y:S01]  /*0a90*/  FFMA R69, R73.reuse, R33, R104 ;  /* 0x0000002149457223 */ /* 0x040fe20000000068 */
[C---:B------:R-:W-:Y:S01]  /*0aa0*/  FFMA R71, R73.reuse, R37, R112 ;  /* 0x0000002549477223 */ /* 0x040fe20000000070 */
[C---:B------:R-:W-:Y:S01]  /*0ab0*/  FFMA R83, R73.reuse, R41, R120 ;  /* 0x0000002949537223 */ /* 0x040fe20000000078 */
[C---:B------:R-:W-:Y:S01]  /*0ac0*/  FFMA R85, R73.reuse, R45, R85 ;  /* 0x0000002d49557223 */ /* 0x040fe20000000055 */
[C---:B------:R-:W-:Y:S01]  /*0ad0*/  FFMA R77, R73.reuse, R49, R77 ;  /* 0x00000031494d7223 */ /* 0x040fe2000000004d */
[----:B------:R-:W-:Y:S01]  /*0ae0*/  FFMA R81, R73, R53, R81 ;  /* 0x0000003549517223 */ /* 0x000fe20000000051 */
        /* <DEDUP_REMOVED lines=8> */
[----:B------:R-:W-:Y:S01]  /*0b70*/  FFMA R11, R72, R45, R11 ;  /* 0x0000002d480b7223 */ /* 0x000fe2000000000b */
[----:B------:R-:W-:Y:S01]  /*0b80*/  FFMA R73, R73, R57, R82 ;  /* 0x0000003949497223 */ /* 0x000fe20000000052 */
[C---:B------:R-:W-:Y:S01]  /*0b90*/  FFMA R91, R74.reuse, R33, R100 ;  /* 0x000000214a5b7223 */ /* 0x040fe20000000064 */
[C---:B------:R-:W-:Y:S01]  /*0ba0*/  FFMA R93, R74.reuse, R37, R114 ;  /* 0x000000254a5d7223 */ /* 0x040fe20000000072 */
[C---:B------:R-:W-:Y:S01]  /*0bb0*/  FFMA R95, R74.reuse, R41, R122 ;  /* 0x000000294a5f7223 */ /* 0x040fe2000000007a */
        /* <DEDUP_REMOVED lines=22> */
[----:B------:R-:W-:Y:S01]  /*0d20*/  FFMA R70, R14, R57, R70 ;  /* 0x000000390e467223 */ /* 0x000fe20000000046 */
[-C--:B------:R-:W-:Y:S01]  /*0d30*/  FFMA R63, R12, R29.reuse, R63 ;  /* 0x0000001d0c3f7223 */ /* 0x080fe2000000003f */
[-C--:B------:R-:W-:Y:S01]  /*0d40*/  FFMA R86, R13, R29.reuse, R86 ;  /* 0x0000001d0d567223 */ /* 0x080fe20000000056 */
[-C--:B------:R-:W-:Y:S01]  /*0d50*/  FFMA R113, R14, R29.reuse, R113 ;  /* 0x0000001d0e717223 */ /* 0x080fe20000000071 */
[C---:B------:R-:W-:Y:S01]  /*0d60*/  FFMA R96, R15.reuse, R29, R96 ;  /* 0x0000001d0f607223 */ /* 0x040fe20000000060 */
[C---:B------:R-:W-:Y:S01]  /*0d70*/  FFMA R33, R15.reuse, R33, R32 ;  /* 0x000000210f217223 */ /* 0x040fe20000000020 */
[C---:B------:R-:W-:Y:S01]  /*0d80*/  FFMA R37, R15.reuse, R37, R36 ;  /* 0x000000250f257223 */ /* 0x040fe20000000024 */
[C---:B------:R-:W-:Y:S01]  /*0d90*/  FFMA R41, R15.reuse, R41, R40 ;  /* 0x000000290f297223 */ /* 0x040fe20000000028 */
[C---:B------:R-:W-:Y:S01]  /*0da0*/  FFMA R45, R15.reuse, R45, R44 ;  /* 0x0000002d0f2d7223 */ /* 0x040fe2000000002c */
[C---:B------:R-:W-:Y:S01]  /*0db0*/  FFMA R49, R15.reuse, R49, R48 ;  /* 0x000000310f317223 */ /* 0x040fe20000000030 */
[C---:B------:R-:W-:Y:S01]  /*0dc0*/  FFMA R53, R15.reuse, R53, R52 ;  /* 0x000000350f357223 */ /* 0x040fe20000000034 */
[----:B------:R-:W-:-:S02]  /*0dd0*/  FFMA R57, R15, R57, R56 ;  /* 0x000000390f397223 */ /* 0x000fc40000000038 */
[----:B------:R-:W2:Y:S01]  /*0de0*/  LDS.128 R12, [R7+UR4+0x600] ;  /* 0x00060004070c7984 */ /* 0x000ea20008000c00 */
[-C--:B------:R-:W-:Y:S01]  /*0df0*/  FFMA R117, R72, R29.reuse, R117 ;  /* 0x0000001d48757223 */ /* 0x080fe20000000075 */
[----:B------:R-:W-:Y:S01]  /*0e00*/  FFMA R115, R74, R29, R115 ;  /* 0x0000001d4a737223 */ /* 0x000fe20000000073 */
[C---:B-1----:R-:W-:Y:S01]  /*0e10*/  FFMA R32, R16.reuse, R34, R9 ;  /* 0x0000002210207223 */ /* 0x042fe20000000009 */
        /* <DEDUP_REMOVED lines=31> */
[C---:B0-----:R-:W-:Y:S01]  /*1010*/  FFMA R9, R24.reuse, R30, R63 ;  /* 0x0000001e18097223 */ /* 0x041fe2000000003f */
        /* <DEDUP_REMOVED lines=21> */
[----:B------:R-:W0:Y:S01]  /*1170*/  LDS.128 R16, [R7+UR4+0x610] ;  /* 0x0006100407107984 */ /* 0x000e220008000c00 */
[-C--:B------:R-:W-:Y:S01]  /*1180*/  FFMA R25, R25, R58.reuse, R64 ;  /* 0x0000003a19197223 */ /* 0x080fe20000000040 */
        /* <DEDUP_REMOVED lines=9> */
[C---:B--2---:R-:W-:Y:S01]  /*1220*/  FFMA R49, R12.reuse, R47, R44 ;  /* 0x0000002f0c317223 */ /* 0x044fe2000000002c */
[C---:B------:R-:W-:Y:S01]  /*1230*/  FFMA R53, R12.reuse, R51, R48 ;  /* 0x000000330c357223 */ /* 0x040fe20000000030 */
[----:B------:R-:W-:Y:S01]  /*1240*/  FFMA R57, R12, R55, R52 ;  /* 0x000000370c397223 */ /* 0x000fe20000000034 */
[-C--:B------:R-:W-:Y:S01]  /*1250*/  FFMA R121, R14, R31.reuse, R115 ;  /* 0x0000001f0e797223 */ /* 0x080fe20000000073 */
        /* <DEDUP_REMOVED lines=28> */
[----:B------:R-:W-:Y:S04]  /*1420*/  LDS.128 R20, [R7+UR4+0x800] ;  /* 0x0008000407147984 */ /* 0x000fe80008000c00 */
[----:B------:R-:W1:Y:S04]  /*1430*/  LDS.128 R60, [R8+UR5+0x10] ;  /* 0x00001005083c7984 */ /* 0x000e680008000c00 */
[----:B------:R-:W2:Y:S04]  /*1440*/  LDS.128 R12, [R7+UR4+0x810] ;  /* 0x00081004070c7984 */ /* 0x000ea80008000c00 */
[----:B------:R-:W3:Y:S04]  /*1450*/  LDS.128 R64, [R8+UR5+0x30] ;  /* 0x0000300508407984 */ /* 0x000ee80008000c00 */
[----:B------:R-:W4:Y:S01]  /*1460*/  LDS.128 R68, [R8+UR5+0x50] ;  /* 0x0000500508447984 */ /* 0x000f220008000c00 */
        /* <DEDUP_REMOVED lines=17> */
[----:B------:R-:W0:Y:S01]  /*1580*/  LDS.128 R72, [R8+UR5+0x70] ;  /* 0x0000700508487984 */ /* 0x000e220008000c00 */
        /* <DEDUP_REMOVED lines=11> */
[----:B------:R-:W5:Y:S01]  /*1640*/  LDS.128 R28, [R8+UR5+0x90] ;  /* 0x00009005081c7984 */ /* 0x000f620008000c00 */
[C---:B------:R-:W-:Y:S01]  /*1650*/  FFMA R54, R19.reuse, R55, R54 ;  /* 0x0000003713367223 */ /* 0x040fe20000000036 */
[----:B-1----:R-:W-:Y:S01]  /*1660*/  FFMA R117, R20, R60, R117 ;  /* 0x0000003c14757223 */ /* 0x002fe20000000075 */
[C---:B------:R-:W-:Y:S01]  /*1670*/  FFMA R26, R60.reuse, R21, R33 ;  /* 0x000000153c1a7223 */ /* 0x040fe20000000021 */
[----:B------:R-:W1:Y:S01]  /*1680*/  LDS.128 R36, [R8+UR5+0xb0] ;  /* 0x0000b00508247984 */ /* 0x000e620008000c00 */
[C---:B------:R-:W-:Y:S01]  /*1690*/  FFMA R121, R60.reuse, R22, R121 ;  /* 0x000000163c797223 */ /* 0x040fe20000000079 */
[----:B------:R-:W-:Y:S01]  /*16a0*/  FFMA R88, R60, R23, R88 ;  /* 0x000000173c587223 */ /* 0x000fe20000000058 */
[----:B--2---:R-:W-:Y:S01]  /*16b0*/  FFMA R47, R12, R60, R32 ;  /* 0x0000003c0c2f7223 */ /* 0x004fe20000000020 */
[C---:B------:R-:W-:Y:S01]  /*16c0*/  FFMA R82, R60.reuse, R13, R82 ;  /* 0x0000000d3c527223 */ /* 0x040fe20000000052 */
[C---:B------:R-:W-:Y:S01]  /*16d0*/  FFMA R55, R60.reuse, R14, R84 ;  /* 0x0000000e3c377223 */ /* 0x040fe20000000054 */
[C---:B------:R-:W-:Y:S01]  /*16e0*/  FFMA R124, R19.reuse, R43, R42 ;  /* 0x0000002b137c7223 */ /* 0x040fe2000000002a */
[----:B------:R-:W-:Y:S01]  /*16f0*/  FFMA R60, R60, R15, R96 ;  /* 0x0000000f3c3c7223 */ /* 0x000fe20000000060 */
[----:B------:R-:W2:Y:S01]  /*1700*/  LDS.128 R32, [R8+UR5+0xd0] ;  /* 0x0000d00508207984 */ /* 0x000ea20008000c00 */
[-C--:B---3--:R-:W-:Y:S01]  /*1710*/  FFMA R84, R20, R64.reuse, R41 ;  /* 0x0000004014547223 */ /* 0x088fe20000000029 */
[----:B------:R-:W-:Y:S01]  /*1720*/  FFMA R92, R12, R64, R40 ;  /* 0x000000400c5c7223 */ /* 0x000fe20000000028 */
[C---:B------:R-:W-:Y:S01]  /*1730*/  FFMA R86, R64.reuse, R21, R91 ;  /* 0x0000001540567223 */ /* 0x040fe2000000005b */
[C---:B------:R-:W-:Y:S01]  /*1740*/  FFMA R90, R64.reuse, R22, R119 ;  /* 0x00000016405a7223 */ /* 0x040fe20000000077 */
[C---:B------:R-:W-:Y:S01]  /*1750*/  FFMA R104, R64.reuse, R23, R104 ;  /* 0x0000001740687223 */ /* 0x040fe20000000068 */
[C---:B------:R-:W-:Y:S01]  /*1760*/  FFMA R94, R64.reuse, R13, R16 ;  /* 0x0000000d405e7223 */ /* 0x040fe20000000010 */
[C---:B------:R-:W-:Y:S01]  /*1770*/  FFMA R96, R64.reuse, R14, R113 ;  /* 0x0000000e40607223 */ /* 0x040fe20000000071 */
[----:B------:R3:W2:Y:S01]  /*1780*/  LDS.128 R40, [R8+UR5+0xf0] ;  /* 0x0000f00508287984 */ /* 0x0006a20008000c00 */
        /* <DEDUP_REMOVED lines=8> */
[C---:B------:R-:W-:Y:S01]  /*1810*/  FFMA R50, R19.reuse, R51, R50 ;  /* 0x0000003313327223 */ /* 0x040fe20000000032 */
[----:B------:R-:W-:Y:S01]  /*1820*/  FFMA R58, R19, R59, R58 ;  /* 0x0000003b133a7223 */ /* 0x000fe2000000003a */
[----:B------:R-:W-:-:S02]  /*1830*/  FFMA R68, R68, R15, R18 ;  /* 0x0000000f44447223 */ /* 0x000fc40000000012 */
[----:B------:R-:W4:Y:S01]  /*1840*/  LDS.128 R16, [R7+UR4+0xa00] ;  /* 0x000a000407107984 */ /* 0x000f220008000c00 */
[----:B0-----:R-:W-:Y:S01]  /*1850*/  FFMA R45, R20, R72, R45 ;  /* 0x00000048142d7223 */ /* 0x001fe2000000002d */
[C---:B---3--:R-:W-:Y:S01]  /*1860*/  FFMA R8, R72.reuse, R21, R81 ;  /* 0x0000001548087223 */ /* 0x048fe20000000051 */
        /* <DEDUP_REMOVED lines=14> */
[----:B-1----:R-:W-:Y:S01]  /*1950*/  FFMA R53, R20, R36, R53 ;  /* 0x0000002414357223 */ /* 0x002fe20000000035 */
[C---:B------:R-:W-:Y:S01]  /*1960*/  FFMA R79, R36.reuse, R21, R85 ;  /* 0x00000015244f7223 */ /* 0x040fe20000000055 */
[C---:B------:R-:W-:Y:S01]  /*1970*/  FFMA R109, R36.reuse, R22, R109 ;  /* 0x00000016246d7223 */ /* 0x040fe2000000006d */
[----:B------:R-:W-:Y:S01]  /*1980*/  FFMA R44, R36, R23, R44 ;  /* 0x00000017242c7223 */ /* 0x000fe2000000002c */
[----:B------:R-:W-:Y:S01]  /*1990*/  FFMA R28, R12, R36, R89 ;  /* 0x000000240c1c7223 */ /* 0x000fe20000000059 */
[C---:B------:R-:W-:Y:S01]  /*19a0*/  FFMA R76, R36.reuse, R13, R76 ;  /* 0x0000000d244c7223 */ /* 0x040fe2000000004c */
        /* <DEDUP_REMOVED lines=11> */
[----:B------:R-:W0:Y:S01]  /*1a60*/  LDS.128 R48, [R7+UR4+0xa10] ;  /* 0x000a100407307984 */ /* 0x000e220008000c00 */
[C---:B------:R-:W-:Y:S01]  /*1a70*/  FFMA R20, R40.reuse, R21, R95 ;  /* 0x0000001528147223 */ /* 0x040fe2000000005f */
[C---:B------:R-:W-:Y:S01]  /*1a80*/  FFMA R22, R40.reuse, R22, R107 ;  /* 0x0000001628167223 */ /* 0x040fe2000000006b */
[C---:B------:R-:W-:Y:S01]  /*1a90*/  FFMA R52, R40.reuse, R23, R52 ;  /* 0x0000001728347223 */ /* 0x040fe20000000034 */
[----:B------:R-:W-:Y:S01]  /*1aa0*/  FFMA R14, R40, R14, R25 ;  /* 0x0000000e280e7223 */ /* 0x000fe20000000019 */
[----:B------:R-:W-:Y:S01]  /*1ab0*/  FFMA R12, R12, R40, R10 ;  /* 0x000000280c0c7223 */ /* 0x000fe2000000000a */
[C---:B------:R-:W-:Y:S01]  /*1ac0*/  FFMA R80, R40.reuse, R13, R80 ;  /* 0x0000000d28507223 */ /* 0x040fe20000000050 */
[----:B------:R-:W-:Y:S01]  /*1ad0*/  FFMA R58, R40, R15, R58 ;  /* 0x0000000f283a7223 */ /* 0x000fe2000000003a */
[C---:B----4-:R-:W-:Y:S01]  /*1ae0*/  FFMA R21, R16.reuse, R73, R45 ;  /* 0x0000004910157223 */ /* 0x050fe2000000002d */
[C---:B------:R-:W-:Y:S01]  /*1af0*/  FFMA R23, R16.reuse, R29, R9 ;  /* 0x0000001d10177223 */ /* 0x040fe20000000009 */
[----:B------:R-:W-:Y:S01]  /*1b00*/  FFMA R25, R16, R37, R53 ;  /* 0x0000002510197223 */ /* 0x000fe20000000035 */
        /* <DEDUP_REMOVED lines=21> */
[----:B------:R-:W1:Y:S01]  /*1c60*/  LDS.128 R8, [R7+UR4+0xc00] ;  /* 0x000c000407087984 */ /* 0x000e620008000c00 */
        /* <DEDUP_REMOVED lines=9> */
[C---:B0-----:R-:W-:Y:S01]  /*1d00*/  FFMA R125, R48.reuse, R61, R47 ;  /* 0x0000003d307d7223 */ /* 0x041fe2000000002f */
        /* <DEDUP_REMOVED lines=13> */
[-C--:B------:R-:W-:Y:S01]  /*1de0*/  FFMA R48, R48, R41.reuse, R12 ;  /* 0x0000002930307223 */ /* 0x080fe2000000000c */
[----:B------:R-:W-:Y:S01]  /*1df0*/  FFMA R49, R49, R41, R80 ;  /* 0x0000002931317223 */ /* 0x000fe20000000050 */
[CC--:B------:R-:W-:Y:S01]  /*1e00*/  FFMA R101, R50.reuse, R37.reuse, R101 ;  /* 0x0000002532657223 */ /* 0x0c0fe20000000065 */
        /* <DEDUP_REMOVED lines=8> */
[C---:B------:R-:W-:Y:S01]  /*1e90*/  FFMA R60, R51.reuse, R61, R60 ;  /* 0x0000003d333c7223 */ /* 0x040fe2000000003c */
[C---:B------:R-:W-:Y:S01]  /*1ea0*/  FFMA R65, R51.reuse, R65, R64 ;  /* 0x0000004133417223 */ /* 0x040fe20000000040 */
[C---:B------:R-:W-:Y:S01]  /*1eb0*/  FFMA R69, R51.reuse, R69, R68 ;  /* 0x0000004533457223 */ /* 0x040fe20000000044 */
[----:B------:R-:W-:Y:S01]  /*1ec0*/  FFMA R73, R51, R73, R72 ;  /* 0x0000004933497223 */ /* 0x000fe20000000048 */
[C---:B-1----:R-:W-:Y:S01]  /*1ed0*/  FFMA R117, R8.reuse, R62, R117 ;  /* 0x0000003e08757223 */ /* 0x042fe20000000075 */
[C---:B------:R-:W-:Y:S01]  /*1ee0*/  FFMA R12, R8.reuse, R66, R13 ;  /* 0x00000042080c7223 */ /* 0x040fe2000000000d */
[C---:B------:R-:W-:Y:S01]  /*1ef0*/  FFMA R20, R8.reuse, R70, R15 ;  /* 0x0000004608147223 */ /* 0x040fe2000000000f */
[C---:B------:R-:W-:Y:S01]  /*1f00*/  FFMA R22, R8.reuse, R74, R21 ;  /* 0x0000004a08167223 */ /* 0x040fe20000000015 */
[C---:B------:R-:W-:Y:S01]  /*1f10*/  FFMA R32, R8.reuse, R30, R23 ;  /* 0x0000001e08207223 */ /* 0x040fe20000000017 */
[C---:B------:R-:W-:Y:S01]  /*1f20*/  FFMA R36, R8.reuse, R38, R25 ;  /* 0x0000002608247223 */ /* 0x040fe20000000019 */
[----:B------:R-:W-:Y:S01]  /*1f30*/  FFMA R40, R8, R34, R27 ;  /* 0x0000002208287223 */ /* 0x000fe2000000001b */
[----:B------:R-:W-:Y:S01]  /*1f40*/  FFMA R102, R10, R38, R93 ;  /* 0x000000260a667223 */ /* 0x000fe2000000005d */
[----:B------:R-:W-:Y:S01]  /*1f50*/  FFMA R120, R11, R70, R97 ;  /* 0x000000460b787223 */ /* 0x000fe20000000061 */
[C---:B------:R-:W-:Y:S01]  /*1f60*/  FFMA R29, R51.reuse, R29, R46 ;  /* 0x0000001d331d7223 */ /* 0x040fe2000000002e */
[C---:B------:R-:W-:Y:S01]  /*1f70*/  FFMA R33, R51.reuse, R33, R54 ;  /* 0x0000002133217223 */ /* 0x040fe20000000036 */
[----:B------:R-:W-:Y:S01]  /*1f80*/  FFMA R41, R51, R41, R58 ;  /* 0x0000002933297223 */ /* 0x000fe2000000003a */
[-C--:B------:R-:W-:Y:S01]  /*1f90*/  FFMA R8, R8, R42.reuse, R45 ;  /* 0x0000002a08087223 */ /* 0x080fe2000000002d */
[-C--:B--2---:R-:W-:Y:S01]  /*1fa0*/  FFMA R93, R16, R42.reuse, R48 ;  /* 0x0000002a105d7223 */ /* 0x084fe20000000030 */
[----:B------:R-:W-:Y:S01]  /*1fb0*/  FFMA R97, R17, R42, R49 ;  /* 0x0000002a11617223 */ /* 0x000fe20000000031 */
[----:B------:R-:W0:Y:S04]  /*1fc0*/  LDS.128 R44, [R7+UR4+0xe00] ;  /* 0x000e0004072c7984 */ /* 0x000e280008000c00 */
[----:B------:R-:W1:Y:S01]  /*1fd0*/  LDS.128 R48, [R7+UR4+0xe10] ;  /* 0x000e100407307984 */ /* 0x000e620008000c00 */
        /* <DEDUP_REMOVED lines=8> */
[----:B------:R-:W-:Y:S01]  /*2060*/  FFMA R54, R9, R70, R57 ;  /* 0x0000004609367223 */ /* 0x000fe20000000039 */
[----:B------:R-:W-:Y:S01]  /*2070*/  FFMA R10, R10, R42, R107 ;  /* 0x0000002a0a0a7223 */ /* 0x000fe2000000006b */
[C---:B------:R-:W-:Y:S01]  /*2080*/  FFMA R112, R11.reuse, R30, R111 ;  /* 0x0000001e0b707223 */ /* 0x040fe2000000006f */
[----:B------:R-:W-:Y:S01]  /*2090*/  FFMA R92, R16, R38, R28 ;  /* 0x00000026105c7223 */ /* 0x000fe2000000001c */
[C---:B------:R-:W-:Y:S01]  /*20a0*/  FFMA R118, R11.reuse, R74, R109 ;  /* 0x0000004a0b767223 */ /* 0x040fe2000000006d */
[C---:B------:R-:W-:Y:S01]  /*20b0*/  FFMA R106, R11.reuse, R38, R113 ;  /* 0x000000260b6a7223 */ /* 0x040fe20000000071 */
[----:B------:R-:W-:Y:S01]  /*20c0*/  FFMA R57, R11, R42, R119 ;  /* 0x0000002a0b397223 */ /* 0x000fe20000000077 */
[C---:B------:R-:W-:Y:S01]  /*20d0*/  FFMA R94, R17.reuse, R66, R94 ;  /* 0x00000042115e7223 */ /* 0x040fe2000000005e */
[----:B------:R-:W-:Y:S01]  /*20e0*/  FFMA R24, R17, R74, R24 ;  /* 0x0000004a11187223 */ /* 0x000fe20000000018 */
        /* <DEDUP_REMOVED lines=35> */
[----:B0-----:R-:W-:Y:S01]  /*2320*/  FFMA R53, R45, R63, R26 ;  /* 0x0000003f2d357223 */ /* 0x001fe2000000001a */
[----:B-1----:R-:W-:Y:S01]  /*2330*/  FFMA R89, R48, R39, R92 ;  /* 0x0000002730597223 */ /* 0x002fe2000000005c */
[C---:B------:R-:W-:Y:S01]  /*2340*/  FFMA R73, R44.reuse, R71, R20 ;  /* 0x000000472c497223 */ /* 0x040fe20000000014 */
[----:B------:R-:W-:Y:S01]  /*2350*/  FFMA R9, R44, R75, R22 ;  /* 0x0000004b2c097223 */ /* 0x000fe20000000016 */
[C---:B------:R-:W-:Y:S01]  /*2360*/  FFMA R105, R46.reuse, R71, R86 ;  /* 0x000000472e697223 */ /* 0x040fe20000000056 */
[-C--:B------:R-:W-:Y:S01]  /*2370*/  FFMA R83, R46, R43.reuse, R10 ;  /* 0x0000002b2e537223 */ /* 0x080fe2000000000a */
[----:B------:R-:W-:Y:S01]  /*2380*/  FFMA R18, R47, R43, R57 ;  /* 0x0000002b2f127223 */ /* 0x000fe20000000039 */
[C---:B------:R-:W-:Y:S01]  /*2390*/  FFMA R92, R49.reuse, R67, R94 ;  /* 0x00000043315c7223 */ /* 0x040fe2000000005e */
[C---:B------:R-:W-:Y:S01]  /*23a0*/  FFMA R26, R49.reuse, R75, R24 ;  /* 0x0000004b311a7223 */ /* 0x040fe20000000018 */
[----:B------:R-:W-:Y:S01]  /*23b0*/  FFMA R60, R49, R43, R97 ;  /* 0x0000002b313c7223 */ /* 0x000fe20000000061 */
[----:B------:R-:W-:Y:S01]  /*23c0*/  FFMA R121, R44, R67, R12 ;  /* 0x000000432c797223 */ /* 0x000fe2000000000c */
[C---:B------:R-:W-:Y:S01]  /*23d0*/  FFMA R25, R45.reuse, R35, R72 ;  /* 0x000000232d197223 */ /* 0x040fe20000000048 */
[----:B------:R-:W-:Y:S01]  /*23e0*/  FFMA R61, R45, R43, R80 ;  /* 0x0000002b2d3d7223 */ /* 0x000fe20000000050 */
[C---:B------:R-:W-:Y:S01]  /*23f0*/  FFMA R115, R46.reuse, R63, R27 ;  /* 0x0000003f2e737223 */ /* 0x040fe2000000001b */
[-C--:B------:R-:W-:Y:S01]  /*2400*/  FFMA R59, R46, R67.reuse, R84 ;  /* 0x000000432e3b7223 */ /* 0x080fe20000000054 */
[C---:B------:R-:W-:Y:S01]  /*2410*/  FFMA R98, R47.reuse, R67, R91 ;  /* 0x000000432f627223 */ /* 0x040fe2000000005b */
[----:B------:R-:W-:Y:S01]  /*2420*/  FFMA R10, R47, R75, R118 ;  /* 0x0000004b2f0a7223 */ /* 0x000fe20000000076 */
[----:B------:R-:W-:Y:S01]  /*2430*/  FFMA R57, R48, R67, R85 ;  /* 0x0000004330397223 */ /* 0x000fe20000000055 */
        /* <DEDUP_REMOVED lines=46> */
[----:B------:R-:W-:-:S02]  /*2720*/  LEA R4, R3, R4, 0x3 ;  /* 0x0000000403047211 */ /* 0x000fc400078e18ff */
[----:B------:R-:W-:Y:S01]  /*2730*/  IADD3 R5, PT, PT, R5, 0x8, RZ ;  /* 0x0000000805057810 */ /* 0x000fe20007ffe0ff */
[----:B------:R-:W-:Y:S06]  /*2740*/  BAR.SYNC.DEFER_BLOCKING 0x0 ;  /* 0x0000000000007b1d */ /* 0x000fec0000010000 */
[----:B------:R-:W-:Y:S05]  /*2750*/  @!P0 BRA `(.L_x_1) ;  /* 0xffffffdc00188947 */ /* 0x000fea000383ffff */
.L_x_0:
[----:B------:R-:W0:Y:S01]  /*2760*/  LDC.64 R4, c[0x0][0x3a0] ;  /* 0x0000e800ff047b82 */ /* 0x000e220000000a00 */
[----:B------:R-:W-:Y:S01]  /*2770*/  SHF.L.U32 R6, R0, 0x3, RZ ;  /* 0x0000000300067819 */ /* 0x000fe200000006ff */
[----:B------:R-:W1:Y:S01]  /*2780*/  LDCU UR4, c[0x0][0x398] ;  /* 0x00007300ff0477ac */ /* 0x000e620008000800 */
[----:B------:R-:W-:Y:S02]  /*2790*/  SHF.R.U32.HI R0, RZ, 0x1, R0 ;  /* 0x00000001ff007819 */ /* 0x000fe40000011600 */
[----:B------:R-:W-:Y:S01]  /*27a0*/  LOP3.LUT R7, R6, 0x78, RZ, 0xc0, !PT ;  /* 0x0000007806077812 */ /* 0x000fe200078ec0ff */
[----:B------:R-:W-:Y:S01]  /*27b0*/  IMAD R6, R3, UR7, RZ ;  /* 0x0000000703067c24 */ /* 0x000fe2000f8e02ff */
[----:B------:R-:W2:Y:S02]  /*27c0*/  LDCU UR5, c[0x0][0x380] ;  /* 0x00007000ff0577ac */ /* 0x000ea40008000800 */
[----:B------:R-:W-:Y:S02]  /*27d0*/  LEA R7, R2, R7, 0x7 ;  /* 0x0000000702077211 */ /* 0x000fe400078e38ff */
[----:B------:R-:W-:-:S02]  /*27e0*/  LOP3.LUT R2, R0, 0x1f8, RZ, 0xc0, !PT ;  /* 0x000001f800027812 */ /* 0x000fc400078ec0ff */
[----:B------:R-:W-:-:S05]  /*27f0*/  LEA R0, R6, R7, 0x7 ;  /* 0x0000000706007211 */ /* 0x000fca00078e38ff */
[----:B------:R-:W-:-:S04]  /*2800*/  IMAD R7, R2, R3, R0 ;  /* 0x0000000302077224 */ /* 0x000fc800078e0200 */
[----:B0-----:R-:W-:-:S05]  /*2810*/  IMAD.WIDE R4, R7, 0x4, R4 ;  /* 0x0000000407047825 */ /* 0x001fca00078e0204 */
[----:B------:R-:W1:Y:S04]  /*2820*/  LDG.E R7, desc[UR8][R4.64+0xc] ;  /* 0x00000c0804077981 */ /* 0x000e68000c1e1900 */
[----:B------:R-:W3:Y:S04]  /*2830*/  LDG.E R0, desc[UR8][R4.64] ;  /* 0x0000000804007981 */ /* 0x000ee8000c1e1900 */
[----:B------:R-:W4:Y:S04]  /*2840*/  LDG.E R2, desc[UR8][R4.64+0x4] ;  /* 0x0000040804027981 */ /* 0x000f28000c1e1900 */
[----:B------:R-:W5:Y:S04]  /*2850*/  LDG.E R6, desc[UR8][R4.64+0x8] ;  /* 0x0000080804067981 */ /* 0x000f68000c1e1900 */
[----:B------:R-:W5:Y:S04]  /*2860*/  LDG.E R8, desc[UR8][R4.64+0x10] ;  /* 0x0000100804087981 */ /* 0x000f68000c1e1900 */
[----:B------:R-:W5:Y:S04]  /*2870*/  LDG.E R28, desc[UR8][R4.64+0x14] ;  /* 0x00001408041c7981 */ /* 0x000f68000c1e1900 */
[----:B------:R-:W5:Y:S04]  /*2880*/  LDG.E R30, desc[UR8][R4.64+0x18] ;  /* 0x00001808041e7981 */ /* 0x000f68000c1e1900 */
[----:B------:R-:W5:Y:S01]  /*2890*/  LDG.E R31, desc[UR8][R4.64+0x1c] ;  /* 0x00001c08041f7981 */ /* 0x000f62000c1e1900 */
[----:B-1----:R-:W-:-:S04]  /*28a0*/  FMUL R7, R7, UR4 ;  /* 0x0000000407077c20 */ /* 0x002fc80008400000 */
[----:B--2---:R-:W-:Y:S01]  /*28b0*/  FFMA R29, R88, UR5, R7 ;  /* 0x00000005581d7c23 */ /* 0x004fe20008000007 */
[----:B---3--:R-:W-:Y:S01]  /*28c0*/  FMUL R0, R0, UR4 ;  /* 0x0000000400007c20 */ /* 0x008fe20008400000 */
[----:B----4-:R-:W-:Y:S01]  /*28d0*/  FMUL R2, R2, UR4 ;  /* 0x0000000402027c20 */ /* 0x010fe20008400000 */
[----:B-----5:R-:W-:Y:S01]  /*28e0*/  FMUL R6, R6, UR4 ;  /* 0x0000000406067c20 */ /* 0x020fe20008400000 */
[----:B------:R-:W-:Y:S01]  /*28f0*/  FMUL R8, R8, UR4 ;  /* 0x0000000408087c20 */ /* 0x000fe20008400000 */
[----:B------:R-:W-:Y:S01]  /*2900*/  FMUL R7, R28, UR4 ;  /* 0x000000041c077c20 */ /* 0x000fe20008400000 */
[----:B------:R-:W-:Y:S01]  /*2910*/  FMUL R30, R30, UR4 ;  /* 0x000000041e1e7c20 */ /* 0x000fe20008400000 */
[----:B------:R-:W-:Y:S01]  /*2920*/  FMUL R33, R31, UR4 ;  /* 0x000000041f217c20 */ /* 0x000fe20008400000 */
[----:B------:R-:W-:Y:S01]  /*2930*/  FFMA R117, R117, UR5, R0 ;  /* 0x0000000575757c23 */ /* 0x000fe20008000000 */
[----:B------:R-:W-:Y:S01]  /*2940*/  FFMA R53, R53, UR5, R2 ;  /* 0x0000000535357c23 */ /* 0x000fe20008000002 */
[----:B------:R-:W-:Y:S01]  /*2950*/  FFMA R115, R115, UR5, R6 ;  /* 0x0000000573737c23 */ /* 0x000fe20008000006 */
[----:B------:R-:W-:Y:S01]  /*2960*/  FFMA R125, R125, UR5, R8 ;  /* 0x000000057d7d7c23 */ /* 0x000fe20008000008 */
[----:B------:R-:W-:Y:S01]  /*2970*/  FFMA R31, R86, UR5, R7 ;  /* 0x00000005561f7c23 */ /* 0x000fe20008000007 */
[----:B------:R-:W-:Y:S01]  /*2980*/  FFMA R55, R55, UR5, R30 ;  /* 0x0000000537377c23 */ /* 0x000fe2000800001e */
[----:B------:R-:W-:Y:S01]  /*2990*/  FFMA R33, R96, UR5, R33 ;  /* 0x0000000560217c23 */ /* 0x000fe20008000021 */
[----:B------:R-:W-:Y:S01]  /*29a0*/  IMAD.WIDE R6, R3, 0x4, R4 ;  /* 0x0000000403067825 */ /* 0x000fe200078e0204 */
[----:B------:R-:W-:Y:S04]  /*29b0*/  STG.E desc[UR8][R4.64], R117 ;  /* 0x0000007504007986 */ /* 0x000fe8000c101908 */
[----:B------:R-:W-:Y:S04]  /*29c0*/  STG.E desc[UR8][R4.64+0x4], R53 ;  /* 0x0000043504007986 */ /* 0x000fe8000c101908 */
[----:B------:R-:W-:Y:S04]  /*29d0*/  STG.E desc[UR8][R4.64+0x8], R115 ;  /* 0x0000087304007986 */ /* 0x000fe8000c101908 */
[----:B------:R-:W-:Y:S04]  /*29e0*/  STG.E desc[UR8][R4.64+0xc], R29 ;  /* 0x00000c1d04007986 */ /* 0x000fe8000c101908 */
[----:B------:R-:W-:Y:S04]  /*29f0*/  STG.E desc[UR8][R4.64+0x10], R125 ;  /* 0x0000107d04007986 */ /* 0x000fe8000c101908 */
[----:B------:R-:W-:Y:S04]  /*2a00*/  STG.E desc[UR8][R4.64+0x14], R31 ;  /* 0x0000141f04007986 */ /* 0x000fe8000c101908 */
[----:B------:R-:W-:Y:S04]  /*2a10*/  STG.E desc[UR8][R4.64+0x18], R55 ;  /* 0x0000183704007986 */ /* 0x000fe8000c101908 */
[----:B------:R0:W-:Y:S04]  /*2a20*/  STG.E desc[UR8][R4.64+0x1c], R33 ;  /* 0x00001c2104007986 */ /* 0x0001e8000c101908 */
[----:B------:R-:W0:Y:S04]  /*2a30*/  LDG.E R28, desc[UR8][R6.64+0xc] ;  /* 0x00000c08061c7981 */ /* 0x000e28000c1e1900 */
[----:B------:R-:W2:Y:S04]  /*2a40*/  LDG.E R0, desc[UR8][R6.64] ;  /* 0x0000000806007981 */ /* 0x000ea8000c1e1900 */
[----:B------:R-:W3:Y:S04]  /*2a50*/  LDG.E R2, desc[UR8][R6.64+0x4] ;  /* 0x0000040806027981 */ /* 0x000ee8000c1e1900 */
[----:B------:R-:W4:Y:S04]  /*2a60*/  LDG.E R8, desc[UR8][R6.64+0x8] ;  /* 0x0000080806087981 */ /* 0x000f28000c1e1900 */
[----:B------:R-:W5:Y:S04]  /*2a70*/  LDG.E R30, desc[UR8][R6.64+0x10] ;  /* 0x00001008061e7981 */ /* 0x000f68000c1e1900 */
[----:B------:R-:W5:Y:S04]  /*2a80*/  LDG.E R32, desc[UR8][R6.64+0x14] ;  /* 0x0000140806207981 */ /* 0x000f68000c1e1900 */
[----:B------:R-:W5:Y:S04]  /*2a90*/  LDG.E R34, desc[UR8][R6.64+0x18] ;  /* 0x0000180806227981 */ /* 0x000f68000c1e1900 */
[----:B------:R-:W5:Y:S01]  /*2aa0*/  LDG.E R35, desc[UR8][R6.64+0x1c] ;  /* 0x00001c0806237981 */ /* 0x000f62000c1e1900 */
[----:B0-----:R-:W-:-:S04]  /*2ab0*/  FMUL R5, R28, UR4 ;  /* 0x000000041c057c20 */ /* 0x001fc80008400000 */
[----:B------:R-:W-:Y:S01]  /*2ac0*/  FFMA R29, R98, UR5, R5 ;  /* 0x00000005621d7c23 */ /* 0x000fe20008000005 */
[----:B--2---:R-:W-:Y:S01]  /*2ad0*/  FMUL R0, R0, UR4 ;  /* 0x0000000400007c20 */ /* 0x004fe20008400000 */
[----:B---3--:R-:W-:Y:S01]  /*2ae0*/  FMUL R2, R2, UR4 ;  /* 0x0000000402027c20 */ /* 0x008fe20008400000 */
[----:B----4-:R-:W-:Y:S01]  /*2af0*/  FMUL R8, R8, UR4 ;  /* 0x0000000408087c20 */ /* 0x010fe20008400000 */
[----:B-----5:R-:W-:Y:S01]  /*2b00*/  FMUL R30, R30, UR4 ;  /* 0x000000041e1e7c20 */ /* 0x020fe20008400000 */
        /* <DEDUP_REMOVED lines=77> */
[----:B------:R0:W-:Y:S04]  /*2fe0*/  STG.E desc[UR8][R6.64], R9 ;  /* 0x0000000906007986 */ /* 0x0001e8000c101908 */
[----:B------:R1:W-:Y:S04]  /*2ff0*/  STG.E desc[UR8][R6.64+0x4], R19 ;  /* 0x0000041306007986 */ /* 0x0003e8000c101908 */
[----:B------:R-:W-:Y:S04]  /*3000*/  STG.E desc[UR8][R6.64+0x8], R77 ;  /* 0x0000084d06007986 */ /* 0x000fe8000c101908 */
[----:B------:R-:W-:Y:S04]  /*3010*/  STG.E desc[UR8][R6.64+0xc], R29 ;  /* 0x00000c1d06007986 */ /* 0x000fe8000c101908 */
[----:B------:R-:W-:Y:S04]  /*3020*/  STG.E desc[UR8][R6.64+0x10], R85 ;  /* 0x0000105506007986 */ /* 0x000fe8000c101908 */
[----:B------:R-:W-:Y:S04]  /*3030*/  STG.E desc[UR8][R6.64+0x14], R31 ;  /* 0x0000141f06007986 */ /* 0x000fe8000c101908 */
[----:B------:R-:W-:Y:S04]  /*3040*/  STG.E desc[UR8][R6.64+0x18], R97 ;  /* 0x0000186106007986 */ /* 0x000fe8000c101908 */
[----:B------:R2:W-:Y:S04]  /*3050*/  STG.E desc[UR8][R6.64+0x1c], R35 ;  /* 0x00001c2306007986 */ /* 0x0005e8000c101908 */
[----:B------:R-:W3:Y:S04]  /*3060*/  LDG.E R0, desc[UR8][R4.64] ;  /* 0x0000000804007981 */ /* 0x000ee8000c1e1900 */
[----:B------:R-:W4:Y:S04]  /*3070*/  LDG.E R2, desc[UR8][R4.64+0x4] ;  /* 0x0000040804027981 */ /* 0x000f28000c1e1900 */
[----:B------:R-:W5:Y:S04]  /*3080*/  LDG.E R8, desc[UR8][R4.64+0x8] ;  /* 0x0000080804087981 */ /* 0x000f68000c1e1900 */
[----:B0-----:R-:W2:Y:S04]  /*3090*/  LDG.E R9, desc[UR8][R4.64+0xc] ;  /* 0x00000c0804097981 */ /* 0x001ea8000c1e1900 */
[----:B------:R-:W2:Y:S04]  /*30a0*/  LDG.E R10, desc[UR8][R4.64+0x10] ;  /* 0x00001008040a7981 */ /* 0x000ea8000c1e1900 */
[----:B-1----:R-:W2:Y:S04]  /*30b0*/  LDG.E R19, desc[UR8][R4.64+0x14] ;  /* 0x0000140804137981 */ /* 0x002ea8000c1e1900 */
[----:B------:R-:W2:Y:S04]  /*30c0*/  LDG.E R26, desc[UR8][R4.64+0x18] ;  /* 0x00001808041a7981 */ /* 0x000ea8000c1e1900 */
[----:B------:R-:W2:Y:S01]  /*30d0*/  LDG.E R28, desc[UR8][R4.64+0x1c] ;  /* 0x00001c08041c7981 */ /* 0x000ea2000c1e1900 */
[----:B---3--:R-:W-:-:S04]  /*30e0*/  FMUL R0, R0, UR4 ;  /* 0x0000000400007c20 */ /* 0x008fc80008400000 */
[----:B------:R-:W-:Y:S01]  /*30f0*/  FFMA R11, R11, UR5, R0 ;  /* 0x000000050b0b7c23 */ /* 0x000fe20008000000 */
[----:B----4-:R-:W-:Y:S01]  /*3100*/  FMUL R2, R2, UR4 ;  /* 0x0000000402027c20 */ /* 0x010fe20008400000 */
[----:B-----5:R-:W-:-:S03]  /*3110*/  FMUL R8, R8, UR4 ;  /* 0x0000000408087c20 */ /* 0x020fc60008400000 */
[----:B------:R0:W-:Y:S01]  /*3120*/  STG.E desc[UR8][R4.64], R11 ;  /* 0x0000000b04007986 */ /* 0x0001e2000c101908 */
[----:B--2---:R-:W-:Y:S01]  /*3130*/  FMUL R9, R9, UR4 ;  /* 0x0000000409097c20 */ /* 0x004fe20008400000 */
        /* <DEDUP_REMOVED lines=10> */
[----:B0-----:R-:W-:Y:S01]  /*31e0*/  FFMA R11, R78, UR5, R7 ;  /* 0x000000054e0b7c23 */ /* 0x001fe20008000007 */
[----:B------:R-:W-:Y:S01]  /*31f0*/  IMAD.WIDE R6, R3, 0x4, R4 ;  /* 0x0000000403067825 */ /* 0x000fe200078e0204 */
[----:B------:R-:W-:Y:S04]  /*3200*/  STG.E desc[UR8][R4.64+0x4], R23 ;  /* 0x0000041704007986 */ /* 0x000fe8000c101908 */
[----:B------:R-:W-:Y:S04]  /*3210*/  STG.E desc[UR8][R4.64+0x8], R79 ;  /* 0x0000084f04007986 */ /* 0x000fe8000c101908 */
[----:B------:R0:W-:Y:S04]  /*3220*/  STG.E desc[UR8][R4.64+0xc], R9 ;  /* 0x00000c0904007986 */ /* 0x0001e8000c101908 */
[----:B------:R-:W-:Y:S04]  /*3230*/  STG.E desc[UR8][R4.64+0x10], R87 ;  /* 0x0000105704007986 */ /* 0x000fe8000c101908 */
[----:B------:R-:W-:Y:S04]  /*3240*/  STG.E desc[UR8][R4.64+0x14], R19 ;  /* 0x0000141304007986 */ /* 0x000fe8000c101908 */
[----:B------:R-:W-:Y:S04]  /*3250*/  STG.E desc[UR8][R4.64+0x18], R99 ;  /* 0x0000186304007986 */ /* 0x000fe8000c101908 */
[----:B------:R1:W-:Y:S04]  /*3260*/  STG.E desc[UR8][R4.64+0x1c], R11 ;  /* 0x00001c0b04007986 */ /* 0x0003e8000c101908 */
[----:B------:R-:W2:Y:S04]  /*3270*/  LDG.E R0, desc[UR8][R6.64] ;  /* 0x0000000806007981 */ /* 0x000ea8000c1e1900 */
[----:B------:R-:W3:Y:S04]  /*3280*/  LDG.E R2, desc[UR8][R6.64+0x4] ;  /* 0x0000040806027981 */ /* 0x000ee8000c1e1900 */
[----:B------:R-:W4:Y:S04]  /*3290*/  LDG.E R8, desc[UR8][R6.64+0x8] ;  /* 0x0000080806087981 */ /* 0x000f28000c1e1900 */
[----:B0-----:R-:W5:Y:S04]  /*32a0*/  LDG.E R9, desc[UR8][R6.64+0xc] ;  /* 0x00000c0806097981 */ /* 0x001f68000c1e1900 */
[----:B------:R-:W5:Y:S04]  /*32b0*/  LDG.E R10, desc[UR8][R6.64+0x10] ;  /* 0x00001008060a7981 */ /* 0x000f68000c1e1900 */
[----:B------:R-:W1:Y:S04]  /*32c0*/  LDG.E R12, desc[UR8][R6.64+0x14] ;  /* 0x00001408060c7981 */ /* 0x000e68000c1e1900 */
[----:B------:R-:W5:Y:S04]  /*32d0*/  LDG.E R20, desc[UR8][R6.64+0x18] ;  /* 0x0000180806147981 */ /* 0x000f68000c1e1900 */
[----:B------:R-:W5:Y:S01]  /*32e0*/  LDG.E R23, desc[UR8][R6.64+0x1c] ;  /* 0x00001c0806177981 */ /* 0x000f62000c1e1900 */
[----:B--2---:R-:W-:Y:S01]  /*32f0*/  FMUL R0, R0, UR4 ;  /* 0x0000000400007c20 */ /* 0x004fe20008400000 */
[----:B---3--:R-:W-:Y:S01]  /*3300*/  FMUL R2, R2, UR4 ;  /* 0x0000000402027c20 */ /* 0x008fe20008400000 */
[----:B----4-:R-:W-:Y:S01]  /*3310*/  FMUL R8, R8, UR4 ;  /* 0x0000000408087c20 */ /* 0x010fe20008400000 */
[----:B-----5:R-:W-:Y:S01]  /*3320*/  FMUL R9, R9, UR4 ;  /* 0x0000000409097c20 */ /* 0x020fe20008400000 */
[----:B------:R-:W-:Y:S01]  /*3330*/  FMUL R10, R10, UR4 ;  /* 0x000000040a0a7c20 */ /* 0x000fe20008400000 */
[----:B-1----:R-:W-:Y:S01]  /*3340*/  FMUL R5, R12, UR4 ;  /* 0x000000040c057c20 */ /* 0x002fe20008400000 */
        /* <DEDUP_REMOVED lines=27> */
[----:B--2---:R-:W-:-:S04]  /*3500*/  FMUL R0, R0, UR4 ;  /* 0x0000000400007c20 */ /* 0x004fc80008400000 */
[----:B------:R-:W-:Y:S01]  /*3510*/  FFMA R15, R15, UR5, R0 ;  /* 0x000000050f0f7c23 */ /* 0x000fe20008000000 */
        /* <DEDUP_REMOVED lines=47> */
[----:B------:R-:W-:Y:S04]  /*3810*/  STG.E desc[UR8][R2.64], R21 ;  /* 0x0000001502007986 */ /* 0x000fe8000c101908 */
[----:B------:R-:W-:Y:S04]  /*3820*/  STG.E desc[UR8][R2.64+0x4], R61 ;  /* 0x0000043d02007986 */ /* 0x000fe8000c101908 */
[----:B------:R-:W-:Y:S04]  /*3830*/  STG.E desc[UR8][R2.64+0x8], R83 ;  /* 0x0000085302007986 */ /* 0x000fe8000c101908 */
[----:B------:R-:W-:Y:S04]  /*3840*/  STG.E desc[UR8][R2.64+0xc], R9 ;  /* 0x00000c0902007986 */ /* 0x000fe8000c101908 */
[----:B------:R-:W-:Y:S04]  /*3850*/  STG.E desc[UR8][R2.64+0x10], R93 ;  /* 0x0000105d02007986 */ /* 0x000fe8000c101908 */
[----:B------:R-:W-:Y:S04]  /*3860*/  STG.E desc[UR8][R2.64+0x14], R5 ;  /* 0x0000140502007986 */ /* 0x000fe8000c101908 */
[----:B------:R-:W-:Y:S04]  /*3870*/  STG.E desc[UR8][R2.64+0x18], R107 ;  /* 0x0000186b02007986 */ /* 0x000fe8000c101908 */
[----:B------:R-:W-:Y:S01]  /*3880*/  STG.E desc[UR8][R2.64+0x1c], R7 ;  /* 0x00001c0702007986 */ /* 0x000fe2000c101908 */
[----:B------:R-:W-:Y:S05]  /*3890*/  EXIT ;  /* 0x000000000000794d */ /* 0x000fea0003800000 */
.L_x_2:
[----:B------:R-:W-:-:S00]  /*38a0*/  BRA `(.L_x_2) ;  /* 0xfffffffc00fc7947 */ /* 0x000fc0000383ffff */
[----:B------:R-:W-:-:S00]  /*38b0*/  NOP ;  /* 0x0000000000007918 */ /* 0x000fc00000000000 */
        /* <DEDUP_REMOVED lines=12> */
.L_x_3:


//--------------------- .nv.shared._Z8sgemm_v6fPfS_fS_i --------------------------
	.section	.nv.shared._Z8sgemm_v6fPfS_fS_i,"aw",@nobits
	.sectionflags	@""
	.align	4
.nv.shared._Z8sgemm_v6fPfS_fS_i:
	.zero		9216


//--------------------- .nv.shared.reserved.0     --------------------------
	.section	.nv.shared.reserved.0,"aw",@nobits
	.weak		__nv_reservedSMEM_offset_0_alias
	.size		__nv_reservedSMEM_offset_0_alias, 0, 64
	.other		__nv_reservedSMEM_offset_0_alias,@"STO_CUDA_RESERVED_SHARED STV_DEFAULT"
__nv_reservedSMEM_offset_0_alias:
	.zero		0
	.zero		64


//--------------------- .nv.constant0._Z8sgemm_v6fPfS_fS_i --------------------------
	.section	.nv.constant0._Z8sgemm_v6fPfS_fS_i,"a",@progbits
	.sectionflags	@""
	.align	4
.nv.constant0._Z8sgemm_v6fPfS_fS_i:
	.zero		940


//--------------------- SYMBOLS --------------------------

	.type		.nv.reservedSmem.offset0,@object
	.size		.nv.reservedSmem.offset0,0x4
	.type		.nv.reservedSmem.cap,@object
	.size		.nv.reservedSmem.cap,0x4
